// auto-generated by cutlass_sweep.gemm — config: {"arch": "sm_90", "cluster_m": 1, "cluster_n": 1, "dtype": "tf32", "dtype_b": "tf32", "layout": "tt", "stages": 0, "tile_k": 32, "tile_m": 128, "tile_n": 256}
#include "cutlass/cutlass.h"
#include "cutlass/gemm/collective/collective_builder.hpp"
#include "cutlass/gemm/device/gemm_universal_adapter.h"
#include "cutlass/gemm/kernel/gemm_universal.hpp"
#include "cutlass/epilogue/collective/collective_builder.hpp"

using ElemA = cutlass::tfloat32_t;
using ElemB = cutlass::tfloat32_t;
using ElemCD = cutlass::tfloat32_t;
using Acc  = float;
using TileShape    = cute::Shape<cute::_128, cute::_256, cute::_32>;
using ClusterShape = cute::Shape<cute::_1, cute::_1, cute::_1>;

using CollectiveEpilogue = typename cutlass::epilogue::collective::CollectiveBuilder<
    cutlass::arch::Sm90, cutlass::arch::OpClassTensorOp,
    TileShape, ClusterShape,
    cutlass::epilogue::collective::EpilogueTileAuto,
    Acc, Acc,
    ElemCD, cutlass::layout::RowMajor, 128 / cutlass::sizeof_bits<ElemCD>::value,
    ElemCD, cutlass::layout::RowMajor, 128 / cutlass::sizeof_bits<ElemCD>::value,
    cutlass::epilogue::collective::EpilogueScheduleAuto
  >::CollectiveOp;

using CollectiveMainloop = typename cutlass::gemm::collective::CollectiveBuilder<
    cutlass::arch::Sm90, cutlass::arch::OpClassTensorOp,
    ElemA, cutlass::layout::ColumnMajor, 128 / cutlass::sizeof_bits<ElemA>::value,
    ElemB, cutlass::layout::ColumnMajor, 128 / cutlass::sizeof_bits<ElemB>::value,
    Acc,
    TileShape, ClusterShape,
    cutlass::gemm::collective::StageCountAutoCarveout<static_cast<int>(sizeof(typename CollectiveEpilogue::SharedStorage))>,
    cutlass::gemm::collective::KernelScheduleAuto
  >::CollectiveOp;

using GemmKernel = cutlass::gemm::kernel::GemmUniversal<
    cute::Shape<int,int,int,int>,
    CollectiveMainloop,
    CollectiveEpilogue
>;
using Gemm = cutlass::gemm::device::GemmUniversalAdapter<GemmKernel>;

// Force the device kernel symbol into the cubin without needing a host main.
auto* _anchor = &cutlass::device_kernel<GemmKernel>;


// ===== COMPILED SASS (sm_90a) =====

	.target	sm_90a

	.elftype	@"ET_EXEC"


//--------------------- .note.nv.tkinfo           --------------------------
	.section	.note.nv.tkinfo,"",@"SHT_NOTE"
	.sectionflags	@"SHF_NOTE_NV_TKINFO"
	.tkinfo
        /*0018*/ 	.word	0x00000002
        /*0030*/ 	.string	""
        /*0030*/ 	.string	"ptxas"
        /*0030*/ 	.string	"Cuda compilation tools, release 13.0, V13.0.88"
        /*0030*/ 	.string	"Build cuda_13.0.r13.0/compiler.36424714_0"
        /*0030*/ 	.string	"-arch sm_90a -m 64 "



//--------------------- .note.nv.cuinfo           --------------------------
	.section	.note.nv.cuinfo,"",@"SHT_NOTE"
	.sectionflags	@"SHF_NOTE_NV_CUINFO"
        /*0018*/ 	.short	0x0002
        /*001a*/ 	.short	0x005a
        /*001c*/ 	.short	0x0082
	.zero		2


//--------------------- .nv.info                  --------------------------
	.section	.nv.info,"",@"SHT_CUDA_INFO"
	.align	4


	//----- nvinfo : EIATTR_REGCOUNT
	.align		4
        /*0000*/ 	.byte	0x04, 0x2f
        /*0002*/ 	.short	(.L_16 - .L_15)
	.align		4
.L_15:
        /*0004*/ 	.word	index@(_ZN7cutlass13device_kernelINS_4gemm6kernel13GemmUniversalIN4cute5tupleIJiiiiEEENS1_10collective13CollectiveMmaINS1_39MainloopSm90TmaGmmaRmemAWarpSpecializedILi4ENS5_IJNS4_1CILi1EEESB_SB_EEENS1_35KernelTmaWarpSpecializedCooperativeEEENS5_IJNSA_ILi128EEENSA_ILi256EEENSA_ILi32EEEEEENS_10tfloat32_tENS5_IJSB_llEEESJ_NS5_IJlSB_lEEENS4_8TiledMMAINS4_8MMA_AtomIJNS4_4SM904GMMA30MMA_64x256x8_F32TF32TF32_RS_TNILNSP_7ScaleInE1ELSR_1EEEEEENS4_6LayoutINS5_IJNSA_ILi2EEESB_SB_EEENS5_IJSB_NSA_ILi0EEESX_EEEEENS5_IJNS4_10UnderscoreES10_S10_EEEEENS4_13SM90_TMA_LOADENS4_14ComposedLayoutINS4_7SwizzleILi1ELi4ELi3EEENS4_18smem_ptr_flag_bitsILi32EEENSU_INS5_IJNSA_ILi8EEES19_EEENS5_IJSB_S19_EEEEEEENS4_9Copy_AtomIJNS4_39AutoVectorizingCopyWithAssumedAlignmentILi128EEESJ_EEENS4_8identityES13_NS14_INS15_ILi3ELi4ELi3EEES18_NSU_INS5_IJS19_SH_EEENS5_IJSH_SB_EEEEEEEvS1I_EENS_8epilogue10collective6detail29Sm90TmaWarpSpecializedAdapterINS1Q_15DefaultEpilogueISJ_SL_SL_NS1P_6thread17LinearCombinationISJ_Li1EffLNS1U_9ScaleType4KindE0ELNS_15FloatRoundStyleE2ESJ_EENS1_15EpilogueDefaultEEEEEvvEEEEvNT_6ParamsE)
        /*0008*/ 	.word	0x000000a8


	//----- nvinfo : EIATTR_FRAME_SIZE
	.align		4
.L_16:
        /*000c*/ 	.byte	0x04, 0x11
        /*000e*/ 	.short	(.L_18 - .L_17)
	.align		4
.L_17:
        /*0010*/ 	.word	index@(_ZN7cutlass13device_kernelINS_4gemm6kernel13GemmUniversalIN4cute5tupleIJiiiiEEENS1_10collective13CollectiveMmaINS1_39MainloopSm90TmaGmmaRmemAWarpSpecializedILi4ENS5_IJNS4_1CILi1EEESB_SB_EEENS1_35KernelTmaWarpSpecializedCooperativeEEENS5_IJNSA_ILi128EEENSA_ILi256EEENSA_ILi32EEEEEENS_10tfloat32_tENS5_IJSB_llEEESJ_NS5_IJlSB_lEEENS4_8TiledMMAINS4_8MMA_AtomIJNS4_4SM904GMMA30MMA_64x256x8_F32TF32TF32_RS_TNILNSP_7ScaleInE1ELSR_1EEEEEENS4_6LayoutINS5_IJNSA_ILi2EEESB_SB_EEENS5_IJSB_NSA_ILi0EEESX_EEEEENS5_IJNS4_10UnderscoreES10_S10_EEEEENS4_13SM90_TMA_LOADENS4_14ComposedLayoutINS4_7SwizzleILi1ELi4ELi3EEENS4_18smem_ptr_flag_bitsILi32EEENSU_INS5_IJNSA_ILi8EEES19_EEENS5_IJSB_S19_EEEEEEENS4_9Copy_AtomIJNS4_39AutoVectorizingCopyWithAssumedAlignmentILi128EEESJ_EEENS4_8identityES13_NS14_INS15_ILi3ELi4ELi3EEES18_NSU_INS5_IJS19_SH_EEENS5_IJSH_SB_EEEEEEEvS1I_EENS_8epilogue10collective6detail29Sm90TmaWarpSpecializedAdapterINS1Q_15DefaultEpilogueISJ_SL_SL_NS1P_6thread17LinearCombinationISJ_Li1EffLNS1U_9ScaleType4KindE0ELNS_15FloatRoundStyleE2ESJ_EENS1_15EpilogueDefaultEEEEEvvEEEEvNT_6ParamsE)
        /*0014*/ 	.word	0x00000000


	//----- nvinfo : EIATTR_MIN_STACK_SIZE
	.align		4
.L_18:
        /*0018*/ 	.byte	0x04, 0x12
        /*001a*/ 	.short	(.L_20 - .L_19)
	.align		4
.L_19:
        /*001c*/ 	.word	index@(_ZN7cutlass13device_kernelINS_4gemm6kernel13GemmUniversalIN4cute5tupleIJiiiiEEENS1_10collective13CollectiveMmaINS1_39MainloopSm90TmaGmmaRmemAWarpSpecializedILi4ENS5_IJNS4_1CILi1EEESB_SB_EEENS1_35KernelTmaWarpSpecializedCooperativeEEENS5_IJNSA_ILi128EEENSA_ILi256EEENSA_ILi32EEEEEENS_10tfloat32_tENS5_IJSB_llEEESJ_NS5_IJlSB_lEEENS4_8TiledMMAINS4_8MMA_AtomIJNS4_4SM904GMMA30MMA_64x256x8_F32TF32TF32_RS_TNILNSP_7ScaleInE1ELSR_1EEEEEENS4_6LayoutINS5_IJNSA_ILi2EEESB_SB_EEENS5_IJSB_NSA_ILi0EEESX_EEEEENS5_IJNS4_10UnderscoreES10_S10_EEEEENS4_13SM90_TMA_LOADENS4_14ComposedLayoutINS4_7SwizzleILi1ELi4ELi3EEENS4_18smem_ptr_flag_bitsILi32EEENSU_INS5_IJNSA_ILi8EEES19_EEENS5_IJSB_S19_EEEEEEENS4_9Copy_AtomIJNS4_39AutoVectorizingCopyWithAssumedAlignmentILi128EEESJ_EEENS4_8identityES13_NS14_INS15_ILi3ELi4ELi3EEES18_NSU_INS5_IJS19_SH_EEENS5_IJSH_SB_EEEEEEEvS1I_EENS_8epilogue10collective6detail29Sm90TmaWarpSpecializedAdapterINS1Q_15DefaultEpilogueISJ_SL_SL_NS1P_6thread17LinearCombinationISJ_Li1EffLNS1U_9ScaleType4KindE0ELNS_15FloatRoundStyleE2ESJ_EENS1_15EpilogueDefaultEEEEEvvEEEEvNT_6ParamsE)
        /*0020*/ 	.word	0x00000000
.L_20:


//--------------------- .nv.compat                --------------------------
	.section	.nv.compat,"",@"SHT_CUDA_COMPAT_INFO"
	.align	4
        /*0000*/ 	.byte	0x02, 0x09, 0x01, 0x00, 0x02, 0x02, 0x04, 0x00, 0x02, 0x05, 0x05, 0x00, 0x03, 0x07, 0x01, 0x01
        /*0010*/ 	.byte	0x02, 0x03, 0x01, 0x00, 0x02, 0x06, 0x01, 0x00, 0x04, 0x0b, 0x08, 0x00, 0x00, 0x00, 0x00, 0x00
        /*0020*/ 	.byte	0x00, 0x00, 0x00, 0x00


//--------------------- .nv.info._ZN7cutlass13device_kernelINS_4gemm6kernel13GemmUniversalIN4cute5tupleIJiiiiEEENS1_10collective13CollectiveMmaINS1_39MainloopSm90TmaGmmaRmemAWarpSpecializedILi4ENS5_IJNS4_1CILi1EEESB_SB_EEENS1_35KernelTmaWarpSpecializedCooperativeEEENS5_IJNSA_ILi128EEENSA_ILi256EEENSA_ILi32EEEEEENS_10tfloat32_tENS5_IJSB_llEEESJ_NS5_IJlSB_lEEENS4_8TiledMMAINS4_8MMA_AtomIJNS4_4SM904GMMA30MMA_64x256x8_F32TF32TF32_RS_TNILNSP_7ScaleInE1ELSR_1EEEEEENS4_6LayoutINS5_IJNSA_ILi2EEESB_SB_EEENS5_IJSB_NSA_ILi0EEESX_EEEEENS5_IJNS4_10UnderscoreES10_S10_EEEEENS4_13SM90_TMA_LOADENS4_14ComposedLayoutINS4_7SwizzleILi1ELi4ELi3EEENS4_18smem_ptr_flag_bitsILi32EEENSU_INS5_IJNSA_ILi8EEES19_EEENS5_IJSB_S19_EEEEEEENS4_9Copy_AtomIJNS4_39AutoVectorizingCopyWithAssumedAlignmentILi128EEESJ_EEENS4_8identityES13_NS14_INS15_ILi3ELi4ELi3EEES18_NSU_INS5_IJS19_SH_EEENS5_IJSH_SB_EEEEEEEvS1I_EENS_8epilogue10collective6detail29Sm90TmaWarpSpecializedAdapterINS1Q_15DefaultEpilogueISJ_SL_SL_NS1P_6thread17LinearCombinationISJ_Li1EffLNS1U_9ScaleType4KindE0ELNS_15FloatRoundStyleE2ESJ_EENS1_15EpilogueDefaultEEEEEvvEEEEvNT_6ParamsE --------------------------
	.section	.nv.info._ZN7cutlass13device_kernelINS_4gemm6kernel13GemmUniversalIN4cute5tupleIJiiiiEEENS1_10collective13CollectiveMmaINS1_39MainloopSm90TmaGmmaRmemAWarpSpecializedILi4ENS5_IJNS4_1CILi1EEESB_SB_EEENS1_35KernelTmaWarpSpecializedCooperativeEEENS5_IJNSA_ILi128EEENSA_ILi256EEENSA_ILi32EEEEEENS_10tfloat32_tENS5_IJSB_llEEESJ_NS5_IJlSB_lEEENS4_8TiledMMAINS4_8MMA_AtomIJNS4_4SM904GMMA30MMA_64x256x8_F32TF32TF32_RS_TNILNSP_7ScaleInE1ELSR_1EEEEEENS4_6LayoutINS5_IJNSA_ILi2EEESB_SB_EEENS5_IJSB_NSA_ILi0EEESX_EEEEENS5_IJNS4_10UnderscoreES10_S10_EEEEENS4_13SM90_TMA_LOADENS4_14ComposedLayoutINS4_7SwizzleILi1ELi4ELi3EEENS4_18smem_ptr_flag_bitsILi32EEENSU_INS5_IJNSA_ILi8EEES19_EEENS5_IJSB_S19_EEEEEEENS4_9Copy_AtomIJNS4_39AutoVectorizingCopyWithAssumedAlignmentILi128EEESJ_EEENS4_8identityES13_NS14_INS15_ILi3ELi4ELi3EEES18_NSU_INS5_IJS19_SH_EEENS5_IJSH_SB_EEEEEEEvS1I_EENS_8epilogue10collective6detail29Sm90TmaWarpSpecializedAdapterINS1Q_15DefaultEpilogueISJ_SL_SL_NS1P_6thread17LinearCombinationISJ_Li1EffLNS1U_9ScaleType4KindE0ELNS_15FloatRoundStyleE2ESJ_EENS1_15EpilogueDefaultEEEEEvvEEEEvNT_6ParamsE,"",@"SHT_CUDA_INFO"
	.sectionflags	@""
	.align	4


	//----- nvinfo : EIATTR_CUDA_API_VERSION
	.align		4
        /*0000*/ 	.byte	0x04, 0x37
        /*0002*/ 	.short	(.L_22 - .L_21)
.L_21:
        /*0004*/ 	.word	0x00000082


	//----- nvinfo : EIATTR_KPARAM_INFO
	.align		4
.L_22:
        /*0008*/ 	.byte	0x04, 0x17
        /*000a*/ 	.short	(.L_24 - .L_23)
.L_23:
        /*000c*/ 	.word	0x00000000
        /*0010*/ 	.short	0x0000
        /*0012*/ 	.short	0x0070
        /*0014*/ 	.byte	0x00, 0xf0, 0x01, 0x10


	//----- nvinfo : EIATTR_SPARSE_MMA_MASK
	.align		4
.L_24:
        /*0018*/ 	.byte	0x03, 0x50
        /*001a*/ 	.short	0x0000


	//----- nvinfo : EIATTR_MAXREG_COUNT
	.align		4
        /*001c*/ 	.byte	0x03, 0x1b
        /*001e*/ 	.short	0x00a8


	//----- nvinfo : EIATTR_NUM_BARRIERS
	.align		4
        /*0020*/ 	.byte	0x02, 0x4c
        /*0022*/ 	.byte	0x01
	.zero		1


	//----- nvinfo : EIATTR_EXTERNS
	.align		4
        /*0024*/ 	.byte	0x04, 0x0f
        /*0026*/ 	.short	(.L_26 - .L_25)


	//   ....[0]....
	.align		4
.L_25:
        /*0028*/ 	.word	index@(__assertfail)


	//----- nvinfo : EIATTR_MERCURY_ISA_VERSION
	.align		4
.L_26:
        /*002c*/ 	.byte	0x03, 0x5f
        /*002e*/ 	.short	0x0101


	//----- nvinfo : EIATTR_INT_WARP_WIDE_INSTR_OFFSETS
	.align		4
        /*0030*/ 	.byte	0x04, 0x31
        /*0032*/ 	.short	(.L_28 - .L_27)


	//   ....[0]....
.L_27:
        /*0034*/ 	.word	0x000003b0


	//   ....[1]....
        /*0038*/ 	.word	0x000003e0


	//   ....[2]....
        /*003c*/ 	.word	0x000004c0


	//----- nvinfo : EIATTR_COOP_GROUP_MASK_REGIDS
	.align		4
.L_28:
        /*0040*/ 	.byte	0x04, 0x29
        /*0042*/ 	.short	(.L_30 - .L_29)


	//   ....[0]....
.L_29:
        /*0044*/ 	.word	0xffffffff


	//   ....[1]....
        /*0048*/ 	.word	0xffffffff


	//   ....[2]....
        /*004c*/ 	.word	0xffffffff


	//   ....[3]....
        /*0050*/ 	.word	0xffffffff


	//   ....[4]....
        /*0054*/ 	.word	0x0500000f


	//----- nvinfo : EIATTR_COOP_GROUP_INSTR_OFFSETS
	.align		4
.L_30:
        /*0058*/ 	.byte	0x04, 0x28
        /*005a*/ 	.short	(.L_32 - .L_31)


	//   ....[0]....
.L_31:
        /*005c*/ 	.word	0x00000060


	//   ....[1]....
        /*0060*/ 	.word	0x00000070


	//   ....[2]....
        /*0064*/ 	.word	0x00000130


	//   ....[3]....
        /*0068*/ 	.word	0x000002c0


	//   ....[4]....
        /*006c*/ 	.word	0x0000c720


	//----- nvinfo : EIATTR_REG_RECONFIG
	.align		4
.L_32:
        /*0070*/ 	.byte	0x01, 0x54
	.zero		2


	//----- nvinfo : EIATTR_SYSCALL_OFFSETS
	.align		4
        /*0074*/ 	.byte	0x04, 0x46
        /*0076*/ 	.short	(.L_34 - .L_33)


	//   ....[0]....
.L_33:
        /*0078*/ 	.word	0x00001080


	//   ....[1]....
        /*007c*/ 	.word	0x000011b0


	//   ....[2]....
        /*0080*/ 	.word	0x000012a0


	//   ....[3]....
        /*0084*/ 	.word	0x0000b340


	//   ....[4]....
        /*0088*/ 	.word	0x0000b470


	//----- nvinfo : EIATTR_MBARRIER_INSTR_OFFSETS
	.align		4
.L_34:
        /*008c*/ 	.byte	0x04, 0x39
        /*008e*/ 	.short	(.L_36 - .L_35)


	//   ....[0]....
.L_35:
        /*0090*/ 	.word	0x00000230
        /*0094*/ 	.word	0x000000ff
        /*0098*/ 	.word	0x00000000
        /*009c*/ 	.short	0x0100
        /*009e*/ 	.byte	0x08
	.zero		1


	//   ....[1]....
        /*00a0*/ 	.word	0x00000240
        /*00a4*/ 	.word	0x000000ff
        /*00a8*/ 	.word	0x00000020
        /*00ac*/ 	.short	0x0100
        /*00ae*/ 	.byte	0x08
	.zero		1


	//   ....[2]....
        /*00b0*/ 	.word	0x00000250
        /*00b4*/ 	.word	0x000000ff
        /*00b8*/ 	.word	0x00000008
        /*00bc*/ 	.short	0x0100
        /*00be*/ 	.byte	0x08
	.zero		1


	//   ....[3]....
        /*00c0*/ 	.word	0x00000260
        /*00c4*/ 	.word	0x000000ff
        /*00c8*/ 	.word	0x00000028
        /*00cc*/ 	.short	0x0100
        /*00ce*/ 	.byte	0x08
	.zero		1


	//   ....[4]....
        /*00d0*/ 	.word	0x00000270
        /*00d4*/ 	.word	0x000000ff
        /*00d8*/ 	.word	0x00000010
        /*00dc*/ 	.short	0x0100
        /*00de*/ 	.byte	0x08
	.zero		1


	//   ....[5]....
        /*00e0*/ 	.word	0x00000280
        /*00e4*/ 	.word	0x000000ff
        /*00e8*/ 	.word	0x00000030
        /*00ec*/ 	.short	0x0100
        /*00ee*/ 	.byte	0x08
	.zero		1


	//   ....[6]....
        /*00f0*/ 	.word	0x00000290
        /*00f4*/ 	.word	0x000000ff
        /*00f8*/ 	.word	0x00000018
        /*00fc*/ 	.short	0x0100
        /*00fe*/ 	.byte	0x08
	.zero		1


	//   ....[7]....
        /*0100*/ 	.word	0x000002a0
        /*0104*/ 	.word	0x000000ff
        /*0108*/ 	.word	0x00000038
        /*010c*/ 	.short	0x0100
        /*010e*/ 	.byte	0x08
	.zero		1


	//   ....[8]....
        /*0110*/ 	.word	0x00000530
        /*0114*/ 	.word	0x000000ff
        /*0118*/ 	.word	0x00000050
        /*011c*/ 	.short	0x0100
        /*011e*/ 	.byte	0x06
	.zero		1


	//   ....[9]....
        /*0120*/ 	.word	0x00000590
        /*0124*/ 	.word	0x000000ff
        /*0128*/ 	.word	0x00000058
        /*012c*/ 	.short	0x0100
        /*012e*/ 	.byte	0x06
	.zero		1


	//   ....[10]....
        /*0130*/ 	.word	0x00001360
        /*0134*/ 	.word	0x00000003
        /*0138*/ 	.word	0x00000000
        /*013c*/ 	.short	0x010a
        /*013e*/ 	.byte	0x3f
	.zero		1


	//   ....[11]....
        /*0140*/ 	.word	0x000013a0
        /*0144*/ 	.word	0x00000003
        /*0148*/ 	.word	0x00000000
        /*014c*/ 	.short	0x010a
        /*014e*/ 	.byte	0x3f
	.zero		1


	//   ....[12]....
        /*0150*/ 	.word	0x000015a0
        /*0154*/ 	.word	0x00000003
        /*0158*/ 	.word	0x00000000
        /*015c*/ 	.short	0x010a
        /*015e*/ 	.byte	0x3f
	.zero		1


	//   ....[13]....
        /*0160*/ 	.word	0x00001910
        /*0164*/ 	.word	0x00000003
        /*0168*/ 	.word	0x00000000
        /*016c*/ 	.short	0x010a
        /*016e*/ 	.byte	0x3f
	.zero		1


	//   ....[14]....
        /*0170*/ 	.word	0x00001c30
        /*0174*/ 	.word	0x0000000b
        /*0178*/ 	.word	0x00000000
        /*017c*/ 	.short	0x010a
        /*017e*/ 	.byte	0x3f
	.zero		1


	//   ....[15]....
        /*0180*/ 	.word	0x00001db0
        /*0184*/ 	.word	0x000000ff
        /*0188*/ 	.word	0x00000000
        /*018c*/ 	.short	0x0101
        /*018e*/ 	.byte	0x05
	.zero		1


	//   ....[16]....
        /*0190*/ 	.word	0x00001f30
        /*0194*/ 	.word	0x0000000b
        /*0198*/ 	.word	0x00000000
        /*019c*/ 	.short	0x010a
        /*019e*/ 	.byte	0x3f
	.zero		1


	//   ....[17]....
        /*01a0*/ 	.word	0x00002270
        /*01a4*/ 	.word	0x000000ff
        /*01a8*/ 	.word	0x00000000
        /*01ac*/ 	.short	0x0101
        /*01ae*/ 	.byte	0x04
	.zero		1


	//   ....[18]....
        /*01b0*/ 	.word	0x00002470
        /*01b4*/ 	.word	0x000000ff
        /*01b8*/ 	.word	0x00000000
        /*01bc*/ 	.short	0x0101
        /*01be*/ 	.byte	0x04
	.zero		1


	//   ....[19]....
        /*01c0*/ 	.word	0x0000b620
        /*01c4*/ 	.word	0x00000004
        /*01c8*/ 	.word	0x00000020
        /*01cc*/ 	.short	0x010a
        /*01ce*/ 	.byte	0x3f
	.zero		1


	//   ....[20]....
        /*01d0*/ 	.word	0x0000bde0
        /*01d4*/ 	.word	0x00000003
        /*01d8*/ 	.word	0x00000058
        /*01dc*/ 	.short	0x0101
        /*01de*/ 	.byte	0x3f
	.zero		1


	//   ....[21]....
        /*01e0*/ 	.word	0x0000c4e0
        /*01e4*/ 	.word	0x00000005
        /*01e8*/ 	.word	0x00000000
        /*01ec*/ 	.short	0x010a
        /*01ee*/ 	.byte	0x3f
	.zero		1


	//   ....[22]....
        /*01f0*/ 	.word	0x0000c560
        /*01f4*/ 	.word	0x00000007
        /*01f8*/ 	.word	0x00000000
        /*01fc*/ 	.short	0x010a
        /*01fe*/ 	.byte	0x3f
	.zero		1


	//   ....[23]....
        /*0200*/ 	.word	0x0000c5f0
        /*0204*/ 	.word	0x00000006
        /*0208*/ 	.word	0x00000000
        /*020c*/ 	.short	0x010a
        /*020e*/ 	.byte	0x3f
	.zero		1


	//   ....[24]....
        /*0210*/ 	.word	0x0000c680
        /*0214*/ 	.word	0x00000003
        /*0218*/ 	.word	0x00000000
        /*021c*/ 	.short	0x010a
        /*021e*/ 	.byte	0x3f
	.zero		1


	//   ....[25]....
        /*0220*/ 	.word	0x0000c750
        /*0224*/ 	.word	0x00000003
        /*0228*/ 	.word	0x00000000
        /*022c*/ 	.short	0x010a
        /*022e*/ 	.byte	0x3f
	.zero		1


	//   ....[26]....
        /*0230*/ 	.word	0x0000c7a0
        /*0234*/ 	.word	0x00000003
        /*0238*/ 	.word	0x00000000
        /*023c*/ 	.short	0x010a
        /*023e*/ 	.byte	0x3f
	.zero		1


	//   ....[27]....
        /*0240*/ 	.word	0x0000c7f0
        /*0244*/ 	.word	0x0000000b
        /*0248*/ 	.word	0x00000000
        /*024c*/ 	.short	0x010a
        /*024e*/ 	.byte	0x3f
	.zero		1


	//   ....[28]....
        /*0250*/ 	.word	0x0000c8c0
        /*0254*/ 	.word	0x00000004
        /*0258*/ 	.word	0x00000020
        /*025c*/ 	.short	0x010a
        /*025e*/ 	.byte	0x3f
	.zero		1


	//   ....[29]....
        /*0260*/ 	.word	0x0000c990
        /*0264*/ 	.word	0x00000005
        /*0268*/ 	.word	0x00000000
        /*026c*/ 	.short	0x010a
        /*026e*/ 	.byte	0x3f
	.zero		1


	//   ....[30]....
        /*0270*/ 	.word	0x0000c9e0
        /*0274*/ 	.word	0x00000007
        /*0278*/ 	.word	0x00000000
        /*027c*/ 	.short	0x010a
        /*027e*/ 	.byte	0x3f
	.zero		1


	//   ....[31]....
        /*0280*/ 	.word	0x0000ca30
        /*0284*/ 	.word	0x00000006
        /*0288*/ 	.word	0x00000000
        /*028c*/ 	.short	0x010a
        /*028e*/ 	.byte	0x3f
	.zero		1


	//----- nvinfo : EIATTR_NUM_MBARRIERS
	.align		4
.L_36:
        /*0290*/ 	.byte	0x03, 0x38
        /*0292*/ 	.short	0x000a


	//----- nvinfo : EIATTR_EXIT_INSTR_OFFSETS
	.align		4
        /*0294*/ 	.byte	0x04, 0x1c
        /*0296*/ 	.short	(.L_38 - .L_37)


	//   ....[0]....
.L_37:
        /*0298*/ 	.word	0x000005e0


	//   ....[1]....
        /*029c*/ 	.word	0x00000ea0


	//   ....[2]....
        /*02a0*/ 	.word	0x0000a930


	//   ....[3]....
        /*02a4*/ 	.word	0x0000af50


	//   ....[4]....
        /*02a8*/ 	.word	0x0000c6d0


	//----- nvinfo : EIATTR_MAX_THREADS
	.align		4
.L_38:
        /*02ac*/ 	.byte	0x04, 0x05
        /*02ae*/ 	.short	(.L_40 - .L_39)
.L_39:
        /*02b0*/ 	.word	0x00000180
        /*02b4*/ 	.word	0x00000001
        /*02b8*/ 	.word	0x00000001


	//----- nvinfo : EIATTR_CRS_STACK_SIZE
	.align		4
.L_40:
        /*02bc*/ 	.byte	0x04, 0x1e
        /*02be*/ 	.short	(.L_42 - .L_41)
.L_41:
        /*02c0*/ 	.word	0x00000000


	//----- nvinfo : EIATTR_CBANK_PARAM_SIZE
	.align		4
.L_42:
        /*02c4*/ 	.byte	0x03, 0x19
        /*02c6*/ 	.short	0x0470


	//----- nvinfo : EIATTR_PARAM_CBANK
	.align		4
        /*02c8*/ 	.byte	0x04, 0x0a
        /*02ca*/ 	.short	(.L_44 - .L_43)
	.align		4
.L_43:
        /*02cc*/ 	.word	index@(.nv.constant0._ZN7cutlass13device_kernelINS_4gemm6kernel13GemmUniversalIN4cute5tupleIJiiiiEEENS1_10collective13CollectiveMmaINS1_39MainloopSm90TmaGmmaRmemAWarpSpecializedILi4ENS5_IJNS4_1CILi1EEESB_SB_EEENS1_35KernelTmaWarpSpecializedCooperativeEEENS5_IJNSA_ILi128EEENSA_ILi256EEENSA_ILi32EEEEEENS_10tfloat32_tENS5_IJSB_llEEESJ_NS5_IJlSB_lEEENS4_8TiledMMAINS4_8MMA_AtomIJNS4_4SM904GMMA30MMA_64x256x8_F32TF32TF32_RS_TNILNSP_7ScaleInE1ELSR_1EEEEEENS4_6LayoutINS5_IJNSA_ILi2EEESB_SB_EEENS5_IJSB_NSA_ILi0EEESX_EEEEENS5_IJNS4_10UnderscoreES10_S10_EEEEENS4_13SM90_TMA_LOADENS4_14ComposedLayoutINS4_7SwizzleILi1ELi4ELi3EEENS4_18smem_ptr_flag_bitsILi32EEENSU_INS5_IJNSA_ILi8EEES19_EEENS5_IJSB_S19_EEEEEEENS4_9Copy_AtomIJNS4_39AutoVectorizingCopyWithAssumedAlignmentILi128EEESJ_EEENS4_8identityES13_NS14_INS15_ILi3ELi4ELi3EEES18_NSU_INS5_IJS19_SH_EEENS5_IJSH_SB_EEEEEEEvS1I_EENS_8epilogue10collective6detail29Sm90TmaWarpSpecializedAdapterINS1Q_15DefaultEpilogueISJ_SL_SL_NS1P_6thread17LinearCombinationISJ_Li1EffLNS1U_9ScaleType4KindE0ELNS_15FloatRoundStyleE2ESJ_EENS1_15EpilogueDefaultEEEEEvvEEEEvNT_6ParamsE)
        /*02d0*/ 	.short	0x0210
        /*02d2*/ 	.short	0x0470


	//----- nvinfo : EIATTR_SW_WAR
	.align		4
.L_44:
        /*02d4*/ 	.byte	0x04, 0x36
        /*02d6*/ 	.short	(.L_46 - .L_45)
.L_45:
        /*02d8*/ 	.word	0x00000008
.L_46:


//--------------------- .nv.callgraph             --------------------------
	.section	.nv.callgraph,"",@"SHT_CUDA_CALLGRAPH"
	.align	4
	.sectionentsize	8
	.align		4
        /*0000*/ 	.word	0x00000000
	.align		4
        /*0004*/ 	.word	0xffffffff
	.align		4
        /*0008*/ 	.word	index@(_ZN7cutlass13device_kernelINS_4gemm6kernel13GemmUniversalIN4cute5tupleIJiiiiEEENS1_10collective13CollectiveMmaINS1_39MainloopSm90TmaGmmaRmemAWarpSpecializedILi4ENS5_IJNS4_1CILi1EEESB_SB_EEENS1_35KernelTmaWarpSpecializedCooperativeEEENS5_IJNSA_ILi128EEENSA_ILi256EEENSA_ILi32EEEEEENS_10tfloat32_tENS5_IJSB_llEEESJ_NS5_IJlSB_lEEENS4_8TiledMMAINS4_8MMA_AtomIJNS4_4SM904GMMA30MMA_64x256x8_F32TF32TF32_RS_TNILNSP_7ScaleInE1ELSR_1EEEEEENS4_6LayoutINS5_IJNSA_ILi2EEESB_SB_EEENS5_IJSB_NSA_ILi0EEESX_EEEEENS5_IJNS4_10UnderscoreES10_S10_EEEEENS4_13SM90_TMA_LOADENS4_14ComposedLayoutINS4_7SwizzleILi1ELi4ELi3EEENS4_18smem_ptr_flag_bitsILi32EEENSU_INS5_IJNSA_ILi8EEES19_EEENS5_IJSB_S19_EEEEEEENS4_9Copy_AtomIJNS4_39AutoVectorizingCopyWithAssumedAlignmentILi128EEESJ_EEENS4_8identityES13_NS14_INS15_ILi3ELi4ELi3EEES18_NSU_INS5_IJS19_SH_EEENS5_IJSH_SB_EEEEEEEvS1I_EENS_8epilogue10collective6detail29Sm90TmaWarpSpecializedAdapterINS1Q_15DefaultEpilogueISJ_SL_SL_NS1P_6thread17LinearCombinationISJ_Li1EffLNS1U_9ScaleType4KindE0ELNS_15FloatRoundStyleE2ESJ_EENS1_15EpilogueDefaultEEEEEvvEEEEvNT_6ParamsE)
	.align		4
        /*000c*/ 	.word	index@(__assertfail)
	.align		4
        /*0010*/ 	.word	0x00000000
	.align		4
        /*0014*/ 	.word	0xfffffffe
	.align		4
        /*0018*/ 	.word	0x00000000
	.align		4
        /*001c*/ 	.word	0xfffffffd
	.align		4
        /*0020*/ 	.word	0x00000000
	.align		4
        /*0024*/ 	.word	0xfffffffc


//--------------------- .nv.constant4             --------------------------
	.section	.nv.constant4,"a",@progbits
	.align	8
	.align		8
.nv.constant4:
        /*0000*/ 	.dword	__assertfail
	.align		8
        /*0008*/ 	.dword	__unnamed_1
	.align		8
        /*0010*/ 	.dword	__unnamed_2
	.align		8
        /*0018*/ 	.dword	_ZN40_INTERNAL_d673ee19_4_k_cu_d9bfabff_330204cuda3std3__45__cpo5beginE
	.align		8
        /*0020*/ 	.dword	_ZN40_INTERNAL_d673ee19_4_k_cu_d9bfabff_330204cuda3std3__45__cpo3endE
	.align		8
        /*0028*/ 	.dword	_ZN40_INTERNAL_d673ee19_4_k_cu_d9bfabff_330204cuda3std3__45__cpo6cbeginE
	.align		8
        /*0030*/ 	.dword	_ZN40_INTERNAL_d673ee19_4_k_cu_d9bfabff_330204cuda3std3__45__cpo4cendE
	.align		8
        /*0038*/ 	.dword	_ZN40_INTERNAL_d673ee19_4_k_cu_d9bfabff_330204cuda3std3__442_GLOBAL__N__d673ee19_4_k_cu_d9bfabff_330206ignoreE
	.align		8
        /*0040*/ 	.dword	_ZN40_INTERNAL_d673ee19_4_k_cu_d9bfabff_330204cuda3std3__419piecewise_constructE
	.align		8
        /*0048*/ 	.dword	_ZN40_INTERNAL_d673ee19_4_k_cu_d9bfabff_330204cuda3std3__48in_placeE
	.align		8
        /*0050*/ 	.dword	_ZN40_INTERNAL_d673ee19_4_k_cu_d9bfabff_330204cuda3std6ranges3__45__cpo4swapE
	.align		8
        /*0058*/ 	.dword	_ZN40_INTERNAL_d673ee19_4_k_cu_d9bfabff_330204cuda3std6ranges3__45__cpo9iter_moveE
	.align		8
        /*0060*/ 	.dword	_ZN40_INTERNAL_d673ee19_4_k_cu_d9bfabff_330204cute7productE
	.align		8
        /*0068*/ 	.dword	_ZN40_INTERNAL_d673ee19_4_k_cu_d9bfabff_330204cute1_E
	.align		8
        /*0070*/ 	.dword	$str$24
	.align		8
        /*0078*/ 	.dword	$str$25


//--------------------- .text._ZN7cutlass13device_kernelINS_4gemm6kernel13GemmUniversalIN4cute5tupleIJiiiiEEENS1_10collective13CollectiveMmaINS1_39MainloopSm90TmaGmmaRmemAWarpSpecializedILi4ENS5_IJNS4_1CILi1EEESB_SB_EEENS1_35KernelTmaWarpSpecializedCooperativeEEENS5_IJNSA_ILi128EEENSA_ILi256EEENSA_ILi32EEEEEENS_10tfloat32_tENS5_IJSB_llEEESJ_NS5_IJlSB_lEEENS4_8TiledMMAINS4_8MMA_AtomIJNS4_4SM904GMMA30MMA_64x256x8_F32TF32TF32_RS_TNILNSP_7ScaleInE1ELSR_1EEEEEENS4_6LayoutINS5_IJNSA_ILi2EEESB_SB_EEENS5_IJSB_NSA_ILi0EEESX_EEEEENS5_IJNS4_10UnderscoreES10_S10_EEEEENS4_13SM90_TMA_LOADENS4_14ComposedLayoutINS4_7SwizzleILi1ELi4ELi3EEENS4_18smem_ptr_flag_bitsILi32EEENSU_INS5_IJNSA_ILi8EEES19_EEENS5_IJSB_S19_EEEEEEENS4_9Copy_AtomIJNS4_39AutoVectorizingCopyWithAssumedAlignmentILi128EEESJ_EEENS4_8identityES13_NS14_INS15_ILi3ELi4ELi3EEES18_NSU_INS5_IJS19_SH_EEENS5_IJSH_SB_EEEEEEEvS1I_EENS_8epilogue10collective6detail29Sm90TmaWarpSpecializedAdapterINS1Q_15DefaultEpilogueISJ_SL_SL_NS1P_6thread17LinearCombinationISJ_Li1EffLNS1U_9ScaleType4KindE0ELNS_15FloatRoundStyleE2ESJ_EENS1_15EpilogueDefaultEEEEEvvEEEEvNT_6ParamsE --------------------------
	.section	.text._ZN7cutlass13device_kernelINS_4gemm6kernel13GemmUniversalIN4cute5tupleIJiiiiEEENS1_10collective13CollectiveMmaINS1_39MainloopSm90TmaGmmaRmemAWarpSpecializedILi4ENS5_IJNS4_1CILi1EEESB_SB_EEENS1_35KernelTmaWarpSpecializedCooperativeEEENS5_IJNSA_ILi128EEENSA_ILi256EEENSA_ILi32EEEEEENS_10tfloat32_tENS5_IJSB_llEEESJ_NS5_IJlSB_lEEENS4_8TiledMMAINS4_8MMA_AtomIJNS4_4SM904GMMA30MMA_64x256x8_F32TF32TF32_RS_TNILNSP_7ScaleInE1ELSR_1EEEEEENS4_6LayoutINS5_IJNSA_ILi2EEESB_SB_EEENS5_IJSB_NSA_ILi0EEESX_EEEEENS5_IJNS4_10UnderscoreES10_S10_EEEEENS4_13SM90_TMA_LOADENS4_14ComposedLayoutINS4_7SwizzleILi1ELi4ELi3EEENS4_18smem_ptr_flag_bitsILi32EEENSU_INS5_IJNSA_ILi8EEES19_EEENS5_IJSB_S19_EEEEEEENS4_9Copy_AtomIJNS4_39AutoVectorizingCopyWithAssumedAlignmentILi128EEESJ_EEENS4_8identityES13_NS14_INS15_ILi3ELi4ELi3EEES18_NSU_INS5_IJS19_SH_EEENS5_IJSH_SB_EEEEEEEvS1I_EENS_8epilogue10collective6detail29Sm90TmaWarpSpecializedAdapterINS1Q_15DefaultEpilogueISJ_SL_SL_NS1P_6thread17LinearCombinationISJ_Li1EffLNS1U_9ScaleType4KindE0ELNS_15FloatRoundStyleE2ESJ_EENS1_15EpilogueDefaultEEEEEvvEEEEvNT_6ParamsE,"ax",@progbits
	.align	128
.text._ZN7cutlass13device_kernelINS_4gemm6kernel13GemmUniversalIN4cute5tupleIJiiiiEEENS1_10collective13CollectiveMmaINS1_39MainloopSm90TmaGmmaRmemAWarpSpecializedILi4ENS5_IJNS4_1CILi1EEESB_SB_EEENS1_35KernelTmaWarpSpecializedCooperativeEEENS5_IJNSA_ILi128EEENSA_ILi256EEENSA_ILi32EEEEEENS_10tfloat32_tENS5_IJSB_llEEESJ_NS5_IJlSB_lEEENS4_8TiledMMAINS4_8MMA_AtomIJNS4_4SM904GMMA30MMA_64x256x8_F32TF32TF32_RS_TNILNSP_7ScaleInE1ELSR_1EEEEEENS4_6LayoutINS5_IJNSA_ILi2EEESB_SB_EEENS5_IJSB_NSA_ILi0EEESX_EEEEENS5_IJNS4_10UnderscoreES10_S10_EEEEENS4_13SM90_TMA_LOADENS4_14ComposedLayoutINS4_7SwizzleILi1ELi4ELi3EEENS4_18smem_ptr_flag_bitsILi32EEENSU_INS5_IJNSA_ILi8EEES19_EEENS5_IJSB_S19_EEEEEEENS4_9Copy_AtomIJNS4_39AutoVectorizingCopyWithAssumedAlignmentILi128EEESJ_EEENS4_8identityES13_NS14_INS15_ILi3ELi4ELi3EEES18_NSU_INS5_IJS19_SH_EEENS5_IJSH_SB_EEEEEEEvS1I_EENS_8epilogue10collective6detail29Sm90TmaWarpSpecializedAdapterINS1Q_15DefaultEpilogueISJ_SL_SL_NS1P_6thread17LinearCombinationISJ_Li1EffLNS1U_9ScaleType4KindE0ELNS_15FloatRoundStyleE2ESJ_EENS1_15EpilogueDefaultEEEEEvvEEEEvNT_6ParamsE:
        .type           _ZN7cutlass13device_kernelINS_4gemm6kernel13GemmUniversalIN4cute5tupleIJiiiiEEENS1_10collective13CollectiveMmaINS1_39MainloopSm90TmaGmmaRmemAWarpSpecializedILi4ENS5_IJNS4_1CILi1EEESB_SB_EEENS1_35KernelTmaWarpSpecializedCooperativeEEENS5_IJNSA_ILi128EEENSA_ILi256EEENSA_ILi32EEEEEENS_10tfloat32_tENS5_IJSB_llEEESJ_NS5_IJlSB_lEEENS4_8TiledMMAINS4_8MMA_AtomIJNS4_4SM904GMMA30MMA_64x256x8_F32TF32TF32_RS_TNILNSP_7ScaleInE1ELSR_1EEEEEENS4_6LayoutINS5_IJNSA_ILi2EEESB_SB_EEENS5_IJSB_NSA_ILi0EEESX_EEEEENS5_IJNS4_10UnderscoreES10_S10_EEEEENS4_13SM90_TMA_LOADENS4_14ComposedLayoutINS4_7SwizzleILi1ELi4ELi3EEENS4_18smem_ptr_flag_bitsILi32EEENSU_INS5_IJNSA_ILi8EEES19_EEENS5_IJSB_S19_EEEEEEENS4_9Copy_AtomIJNS4_39AutoVectorizingCopyWithAssumedAlignmentILi128EEESJ_EEENS4_8identityES13_NS14_INS15_ILi3ELi4ELi3EEES18_NSU_INS5_IJS19_SH_EEENS5_IJSH_SB_EEEEEEEvS1I_EENS_8epilogue10collective6detail29Sm90TmaWarpSpecializedAdapterINS1Q_15DefaultEpilogueISJ_SL_SL_NS1P_6thread17LinearCombinationISJ_Li1EffLNS1U_9ScaleType4KindE0ELNS_15FloatRoundStyleE2ESJ_EENS1_15EpilogueDefaultEEEEEvvEEEEvNT_6ParamsE,@function
        .size           _ZN7cutlass13device_kernelINS_4gemm6kernel13GemmUniversalIN4cute5tupleIJiiiiEEENS1_10collective13CollectiveMmaINS1_39MainloopSm90TmaGmmaRmemAWarpSpecializedILi4ENS5_IJNS4_1CILi1EEESB_SB_EEENS1_35KernelTmaWarpSpecializedCooperativeEEENS5_IJNSA_ILi128EEENSA_ILi256EEENSA_ILi32EEEEEENS_10tfloat32_tENS5_IJSB_llEEESJ_NS5_IJlSB_lEEENS4_8TiledMMAINS4_8MMA_AtomIJNS4_4SM904GMMA30MMA_64x256x8_F32TF32TF32_RS_TNILNSP_7ScaleInE1ELSR_1EEEEEENS4_6LayoutINS5_IJNSA_ILi2EEESB_SB_EEENS5_IJSB_NSA_ILi0EEESX_EEEEENS5_IJNS4_10UnderscoreES10_S10_EEEEENS4_13SM90_TMA_LOADENS4_14ComposedLayoutINS4_7SwizzleILi1ELi4ELi3EEENS4_18smem_ptr_flag_bitsILi32EEENSU_INS5_IJNSA_ILi8EEES19_EEENS5_IJSB_S19_EEEEEEENS4_9Copy_AtomIJNS4_39AutoVectorizingCopyWithAssumedAlignmentILi128EEESJ_EEENS4_8identityES13_NS14_INS15_ILi3ELi4ELi3EEES18_NSU_INS5_IJS19_SH_EEENS5_IJSH_SB_EEEEEEEvS1I_EENS_8epilogue10collective6detail29Sm90TmaWarpSpecializedAdapterINS1Q_15DefaultEpilogueISJ_SL_SL_NS1P_6thread17LinearCombinationISJ_Li1EffLNS1U_9ScaleType4KindE0ELNS_15FloatRoundStyleE2ESJ_EENS1_15EpilogueDefaultEEEEEvvEEEEvNT_6ParamsE,(.L_x_337 - _ZN7cutlass13device_kernelINS_4gemm6kernel13GemmUniversalIN4cute5tupleIJiiiiEEENS1_10collective13CollectiveMmaINS1_39MainloopSm90TmaGmmaRmemAWarpSpecializedILi4ENS5_IJNS4_1CILi1EEESB_SB_EEENS1_35KernelTmaWarpSpecializedCooperativeEEENS5_IJNSA_ILi128EEENSA_ILi256EEENSA_ILi32EEEEEENS_10tfloat32_tENS5_IJSB_llEEESJ_NS5_IJlSB_lEEENS4_8TiledMMAINS4_8MMA_AtomIJNS4_4SM904GMMA30MMA_64x256x8_F32TF32TF32_RS_TNILNSP_7ScaleInE1ELSR_1EEEEEENS4_6LayoutINS5_IJNSA_ILi2EEESB_SB_EEENS5_IJSB_NSA_ILi0EEESX_EEEEENS5_IJNS4_10UnderscoreES10_S10_EEEEENS4_13SM90_TMA_LOADENS4_14ComposedLayoutINS4_7SwizzleILi1ELi4ELi3EEENS4_18smem_ptr_flag_bitsILi32EEENSU_INS5_IJNSA_ILi8EEES19_EEENS5_IJSB_S19_EEEEEEENS4_9Copy_AtomIJNS4_39AutoVectorizingCopyWithAssumedAlignmentILi128EEESJ_EEENS4_8identityES13_NS14_INS15_ILi3ELi4ELi3EEES18_NSU_INS5_IJS19_SH_EEENS5_IJSH_SB_EEEEEEEvS1I_EENS_8epilogue10collective6detail29Sm90TmaWarpSpecializedAdapterINS1Q_15DefaultEpilogueISJ_SL_SL_NS1P_6thread17LinearCombinationISJ_Li1EffLNS1U_9ScaleType4KindE0ELNS_15FloatRoundStyleE2ESJ_EENS1_15EpilogueDefaultEEEEEvvEEEEvNT_6ParamsE)
        .other          _ZN7cutlass13device_kernelINS_4gemm6kernel13GemmUniversalIN4cute5tupleIJiiiiEEENS1_10collective13CollectiveMmaINS1_39MainloopSm90TmaGmmaRmemAWarpSpecializedILi4ENS5_IJNS4_1CILi1EEESB_SB_EEENS1_35KernelTmaWarpSpecializedCooperativeEEENS5_IJNSA_ILi128EEENSA_ILi256EEENSA_ILi32EEEEEENS_10tfloat32_tENS5_IJSB_llEEESJ_NS5_IJlSB_lEEENS4_8TiledMMAINS4_8MMA_AtomIJNS4_4SM904GMMA30MMA_64x256x8_F32TF32TF32_RS_TNILNSP_7ScaleInE1ELSR_1EEEEEENS4_6LayoutINS5_IJNSA_ILi2EEESB_SB_EEENS5_IJSB_NSA_ILi0EEESX_EEEEENS5_IJNS4_10UnderscoreES10_S10_EEEEENS4_13SM90_TMA_LOADENS4_14ComposedLayoutINS4_7SwizzleILi1ELi4ELi3EEENS4_18smem_ptr_flag_bitsILi32EEENSU_INS5_IJNSA_ILi8EEES19_EEENS5_IJSB_S19_EEEEEEENS4_9Copy_AtomIJNS4_39AutoVectorizingCopyWithAssumedAlignmentILi128EEESJ_EEENS4_8identityES13_NS14_INS15_ILi3ELi4ELi3EEES18_NSU_INS5_IJS19_SH_EEENS5_IJSH_SB_EEEEEEEvS1I_EENS_8epilogue10collective6detail29Sm90TmaWarpSpecializedAdapterINS1Q_15DefaultEpilogueISJ_SL_SL_NS1P_6thread17LinearCombinationISJ_Li1EffLNS1U_9ScaleType4KindE0ELNS_15FloatRoundStyleE2ESJ_EENS1_15EpilogueDefaultEEEEEvvEEEEvNT_6ParamsE,@"STO_CUDA_ENTRY STV_DEFAULT"
_ZN7cutlass13device_kernelINS_4gemm6kernel13GemmUniversalIN4cute5tupleIJiiiiEEENS1_10collective13CollectiveMmaINS1_39MainloopSm90TmaGmmaRmemAWarpSpecializedILi4ENS5_IJNS4_1CILi1EEESB_SB_EEENS1_35KernelTmaWarpSpecializedCooperativeEEENS5_IJNSA_ILi128EEENSA_ILi256EEENSA_ILi32EEEEEENS_10tfloat32_tENS5_IJSB_llEEESJ_NS5_IJlSB_lEEENS4_8TiledMMAINS4_8MMA_AtomIJNS4_4SM904GMMA30MMA_64x256x8_F32TF32TF32_RS_TNILNSP_7ScaleInE1ELSR_1EEEEEENS4_6LayoutINS5_IJNSA_ILi2EEESB_SB_EEENS5_IJSB_NSA_ILi0EEESX_EEEEENS5_IJNS4_10UnderscoreES10_S10_EEEEENS4_13SM90_TMA_LOADENS4_14ComposedLayoutINS4_7SwizzleILi1ELi4ELi3EEENS4_18smem_ptr_flag_bitsILi32EEENSU_INS5_IJNSA_ILi8EEES19_EEENS5_IJSB_S19_EEEEEEENS4_9Copy_AtomIJNS4_39AutoVectorizingCopyWithAssumedAlignmentILi128EEESJ_EEENS4_8identityES13_NS14_INS15_ILi3ELi4ELi3EEES18_NSU_INS5_IJS19_SH_EEENS5_IJSH_SB_EEEEEEEvS1I_EENS_8epilogue10collective6detail29Sm90TmaWarpSpecializedAdapterINS1Q_15DefaultEpilogueISJ_SL_SL_NS1P_6thread17LinearCombinationISJ_Li1EffLNS1U_9ScaleType4KindE0ELNS_15FloatRoundStyleE2ESJ_EENS1_15EpilogueDefaultEEEEEvvEEEEvNT_6ParamsE:
[----:B------:R-:W0:Y:S01]  /*0000*/  LDC R1, c[0x0][0x28] ;  /* 0x00000a00ff017b82 */ /* 0x000e220000000800 */
[----:B------:R-:W1:Y:S01]  /*0010*/  S2R R18, SR_TID.X ;  /* 0x0000000000127919 */ /* 0x000e620000002100 */
[----:B------:R-:W-:Y:S01]  /*0020*/  ELECT P0, URZ, PT ;  /* 0x00000000003f782f */ /* 0x000fe20003800000 */
[----:B------:R-:W-:Y:S01]  /*0030*/  BSSY B0, `(.L_x_0) ;  /* 0x000000f000007945 */ /* 0x000fe20003800000 */
[--C-:B-1----:R-:W-:Y:S02]  /*0040*/  SHF.R.U32.HI R0, RZ, 0x5, R18.reuse ;  /* 0x00000005ff007819 */ /* 0x102fe40000011612 */
[----:B------:R-:W-:-:S03]  /*0050*/  SHF.R.U32.HI R155, RZ, 0x7, R18 ;  /* 0x00000007ff9b7819 */ /* 0x000fc60000011612 */
[----:B------:R-:W1:Y:S04]  /*0060*/  SHFL.IDX PT, R5, R0, RZ, 0x1f ;  /* 0x00001fff00057589 */ /* 0x000e6800000e0000 */
[----:B------:R2:W3:Y:S01]  /*0070*/  SHFL.IDX PT, R8, R155, RZ, 0x1f ;  /* 0x00001fff9b087589 */ /* 0x0004e200000e0000 */
[----:B-1----:R-:W-:-:S13]  /*0080*/  ISETP.NE.OR P0, PT, R5, RZ, !P0 ;  /* 0x000000ff0500720c */ /* 0x002fda0004705670 */
[----:B0-23--:R-:W-:Y:S05]  /*0090*/  @P0 BRA `(.L_x_1) ;  /* 0x0000000000200947 */ /* 0x00dfea0003800000 */
[----:B------:R-:W-:Y:S02]  /*00a0*/  ULDC.64 UR4, c[0x0][0x198] ;  /* 0x0000660000047ab9 */ /* 0x000fe40000000a00 */
[----:B------:R-:W-:Y:S02]  /*00b0*/  UIADD3 UR6, UP0, UR4, 0xf0, URZ ;  /* 0x000000f004067890 */ /* 0x000fe4000ff1e03f */
[----:B------:R-:W-:Y:S02]  /*00c0*/  UIADD3 UR4, UP1, UR4, 0x1f0, URZ ;  /* 0x000001f004047890 */ /* 0x000fe4000ff3e03f */
[----:B------:R-:W-:Y:S02]  /*00d0*/  UIADD3.X UR7, URZ, UR5, URZ, UP0, !UPT ;  /* 0x000000053f077290 */ /* 0x000fe400087fe43f */
[----:B------:R-:W-:-:S07]  /*00e0*/  UIADD3.X UR5, URZ, UR5, URZ, UP1, !UPT ;  /* 0x000000053f057290 */ /* 0x000fce0008ffe43f */
[----:B------:R0:W-:Y:S02]  /*00f0*/  UTMACCTL.PF [UR6] ;  /* 0x00000000060079b9 */ /* 0x0001e40008040000 */
[----:B------:R0:W-:Y:S02]  /*0100*/  UTMACCTL.PF [UR4] ;  /* 0x00000000040079b9 */ /* 0x0001e40008040000 */
[----:B0-----:R-:W-:Y:S01]  /*0110*/  NOP ;  /* 0x0000000000007918 */ /* 0x001fe20000000000 */
.L_x_1:
[----:B------:R-:W-:Y:S05]  /*0120*/  BSYNC B0 ;  /* 0x0000000000007941 */ /* 0x000fea0003800000 */
.L_x_0:
[----:B------:R-:W0:Y:S02]  /*0130*/  SHFL.IDX PT, R2, R0, RZ, 0x1f ;  /* 0x00001fff00027589 */ /* 0x000e2400000e0000 */
[----:B0-----:R-:W-:-:S13]  /*0140*/  ISETP.NE.AND P0, PT, R2, RZ, PT ;  /* 0x000000ff0200720c */ /* 0x001fda0003f05270 */
[----:B------:R-:W-:Y:S05]  /*0150*/  @P0 BRA `(.L_x_2) ;  /* 0x0000000000580947 */ /* 0x000fea0003800000 */
[----:B------:R-:W0:Y:S01]  /*0160*/  S2UR UR8, SR_CgaCtaId ;  /* 0x00000000000879c3 */ /* 0x000e220000008800 */
[----:B------:R-:W-:Y:S01]  /*0170*/  UMOV UR4, 0x400 ;  /* 0x0000040000047882 */ /* 0x000fe20000000000 */
[----:B------:R-:W-:Y:S01]  /*0180*/  UMOV UR5, 0x1 ;  /* 0x0000000100057882 */ /* 0x000fe20000000000 */
[----:B------:R-:W-:Y:S01]  /*0190*/  UMOV UR6, 0x100 ;  /* 0x0000010000067882 */ /* 0x000fe20000000000 */
[----:B------:R-:W-:Y:S01]  /*01a0*/  ELECT P0, URZ, PT ;  /* 0x00000000003f782f */ /* 0x000fe20003800000 */
[----:B------:R-:W-:-:S04]  /*01b0*/  UIADD3 UR6, -UR6, 0x100000, URZ ;  /* 0x0010000006067890 */ /* 0x000fc8000fffe13f */
[----:B------:R-:W-:Y:S02]  /*01c0*/  USHF.L.U32 UR7, UR6, 0xb, URZ ;  /* 0x0000000b06077899 */ /* 0x000fe4000800063f */
[----:B------:R-:W-:Y:S02]  /*01d0*/  USHF.L.U32 UR6, UR6, 0x1, URZ ;  /* 0x0000000106067899 */ /* 0x000fe4000800063f */
[----:B0-----:R-:W-:Y:S02]  /*01e0*/  ULEA UR8, UR8, UR4, 0x18 ;  /* 0x0000000408087291 */ /* 0x001fe4000f8ec03f */
[----:B------:R-:W-:-:S04]  /*01f0*/  UIADD3 UR4, -UR5, 0x100000, URZ ;  /* 0x0010000005047890 */ /* 0x000fc8000fffe13f */
[----:B------:R-:W-:Y:S02]  /*0200*/  USHF.L.U32 UR5, UR4, 0xb, URZ ;  /* 0x0000000b04057899 */ /* 0x000fe4000800063f */
[----:B------:R-:W-:Y:S01]  /*0210*/  USHF.L.U32 UR4, UR4, 0x1, URZ ;  /* 0x0000000104047899 */ /* 0x000fe2000800063f */
[----:B------:R-:W0:Y:S11]  /*0220*/  FENCE.VIEW.ASYNC.S ;  /* 0x00000000000073c6 */ /* 0x000e360000000000 */
[----:B0-----:R0:W1:Y:S01]  /*0230*/  SYNCS.EXCH.64 URZ, [UR8], UR4 ;  /* 0x00000004083f75b2 */ /* 0x0010620008000100 */
[----:B------:R0:W2:Y:S01]  /*0240*/  SYNCS.EXCH.64 URZ, [UR8+0x20], UR6 ;  /* 0x00002006083f75b2 */ /* 0x0000a20008000100 */
[----:B------:R0:W3:Y:S01]  /*0250*/  SYNCS.EXCH.64 URZ, [UR8+0x8], UR4 ;  /* 0x00000804083f75b2 */ /* 0x0000e20008000100 */
[----:B------:R0:W4:Y:S01]  /*0260*/  SYNCS.EXCH.64 URZ, [UR8+0x28], UR6 ;  /* 0x00002806083f75b2 */ /* 0x0001220008000100 */
[----:B------:R0:W0:Y:S01]  /*0270*/  SYNCS.EXCH.64 URZ, [UR8+0x10], UR4 ;  /* 0x00001004083f75b2 */ /* 0x0000220008000100 */
[----:B------:R0:W0:Y:S01]  /*0280*/  SYNCS.EXCH.64 URZ, [UR8+0x30], UR6 ;  /* 0x00003006083f75b2 */ /* 0x0000220008000100 */
[----:B------:R0:W0:Y:S01]  /*0290*/  SYNCS.EXCH.64 URZ, [UR8+0x18], UR4 ;  /* 0x00001804083f75b2 */ /* 0x0000220008000100 */
[----:B------:R0:W0:Y:S01]  /*02a0*/  SYNCS.EXCH.64 URZ, [UR8+0x38], UR6 ;  /* 0x00003806083f75b2 */ /* 0x0000220008000100 */
[----:B------:R-:W-:Y:S01]  /*02b0*/  NOP ;  /* 0x0000000000007918 */ /* 0x000fe20000000000 */
.L_x_2:
[----:B------:R-:W5:Y:S01]  /*02c0*/  SHFL.IDX PT, R0, R0, RZ, 0x1f ;  /* 0x00001fff00007589 */ /* 0x000f6200000e0000 */
[----:B------:R-:W-:Y:S01]  /*02d0*/  ELECT P0, URZ, PT ;  /* 0x00000000003f782f */ /* 0x000fe20003800000 */
[----:B------:R-:W1:Y:S01]  /*02e0*/  LDC R2, c[0x0][0x65c] ;  /* 0x00019700ff027b82 */ /* 0x000e620000000800 */
[----:B------:R-:W-:Y:S01]  /*02f0*/  SHF.R.S32.HI R6, RZ, 0x1f, R5 ;  /* 0x0000001fff067819 */ /* 0x000fe20000011405 */
[----:B------:R-:W2:Y:S01]  /*0300*/  S2R R3, SR_CTAID.Y ;  /* 0x0000000000037919 */ /* 0x000ea20000002600 */
[----:B0-----:R-:W-:Y:S01]  /*0310*/  UMOV UR4, 0x20 ;  /* 0x0000002000047882 */ /* 0x001fe20000000000 */
[----:B------:R-:W-:Y:S01]  /*0320*/  ISETP.NE.AND P2, PT, R8, RZ, PT ;  /* 0x000000ff0800720c */ /* 0x000fe20003f45270 */
[----:B------:R-:W-:Y:S01]  /*0330*/  NOP ;  /* 0x0000000000007918 */ /* 0x000fe20000000000 */
[----:B------:R-:W0:Y:S01]  /*0340*/  S2R R4, SR_CTAID.X ;  /* 0x0000000000047919 */ /* 0x000e220000002500 */
[----:B------:R-:W-:Y:S01]  /*0350*/  LEA.HI R6, R6, R5, RZ, 0x2 ;  /* 0x0000000506067211 */ /* 0x000fe200078f10ff */
[----:B------:R-:W-:Y:S01]  /*0360*/  NOP ;  /* 0x0000000000007918 */ /* 0x000fe20000000000 */
[----:B-----5:R-:W-:-:S02]  /*0370*/  ISETP.NE.OR P0, PT, R0, RZ, !P0 ;  /* 0x000000ff0000720c */ /* 0x020fc40004705670 */
[----:B-1----:R-:W-:-:S04]  /*0380*/  ISETP.NE.AND P3, PT, R2, 0x1, PT ;  /* 0x000000010200780c */ /* 0x002fc80003f65270 */
[----:B------:R-:W-:Y:S02]  /*0390*/  P2R R0, PR, RZ, 0x8 ;  /* 0x00000008ff007803 */ /* 0x000fe40000000000 */
[----:B------:R-:W-:-:S05]  /*03a0*/  LOP3.LUT R0, R6, 0xfffffffc, RZ, 0xc0, !PT ;  /* 0xfffffffc06007812 */ /* 0x000fca00078ec0ff */
[----:B------:R-:W-:Y:S01]  /*03b0*/  VOTEU.ALL UP0, P0 ;  /* 0x00000000003f7886 */ /* 0x000fe20000000000 */
[----:B------:R-:W-:Y:S01]  /*03c0*/  IMAD.IADD R0, R5, 0x1, -R0 ;  /* 0x0000000105007824 */ /* 0x000fe200078e0a00 */
[----:B------:R-:W0:Y:S01]  /*03d0*/  @P3 LDC R17, c[0x0][0x10] ;  /* 0x00000400ff113b82 */ /* 0x000e220000000800 */
[----:B------:R-:W-:Y:S01]  /*03e0*/  VOTEU.ALL UP1, P0 ;  /* 0x00000000003f7886 */ /* 0x000fe20000020000 */
[----:B--2---:R-:W-:Y:S01]  /*03f0*/  @P3 IMAD.MOV.U32 R6, RZ, RZ, R3 ;  /* 0x000000ffff063224 */ /* 0x004fe200078e0003 */
[----:B------:R-:W-:Y:S01]  /*0400*/  @!UP0 UMOV UR6, 0x400 ;  /* 0x0000040000068882 */ /* 0x000fe20000000000 */
[----:B------:R-:W-:-:S04]  /*0410*/  @!UP0 UIADD3 UR4, -UR4, 0x100000, URZ ;  /* 0x0010000004048890 */ /* 0x000fc8000fffe13f */
[----:B------:R-:W-:Y:S02]  /*0420*/  @!UP0 USHF.L.U32 UR5, UR4, 0xb, URZ ;  /* 0x0000000b04058899 */ /* 0x000fe4000800063f */
[----:B------:R-:W-:Y:S01]  /*0430*/  @!UP0 USHF.L.U32 UR4, UR4, 0x1, URZ ;  /* 0x0000000104048899 */ /* 0x000fe2000800063f */
[----:B------:R-:W-:Y:S02]  /*0440*/  @P3 IMAD.MOV.U32 R7, RZ, RZ, RZ ;  /* 0x000000ffff073224 */ /* 0x000fe400078e00ff */
[----:B------:R-:W-:Y:S01]  /*0450*/  IMAD.MOV.U32 R5, RZ, RZ, RZ ;  /* 0x000000ffff057224 */ /* 0x000fe200078e00ff */
[----:B------:R-:W1:Y:S01]  /*0460*/  @!UP0 S2UR UR7, SR_CgaCtaId ;  /* 0x00000000000789c3 */ /* 0x000e620000008800 */
[----:B------:R-:W-:-:S07]  /*0470*/  @P3 IMAD.MOV.U32 R11, RZ, RZ, RZ ;  /* 0x000000ffff0b3224 */ /* 0x000fce00078e00ff */
[----:B------:R-:W2:Y:S01]  /*0480*/  @!P3 LDC R9, c[0x0][0xc] ;  /* 0x00000300ff09bb82 */ /* 0x000ea20000000800 */
[----:B0-----:R-:W-:-:S04]  /*0490*/  @P3 IMAD.WIDE.U32 R16, R4, R17, R6 ;  /* 0x0000001104103225 */ /* 0x001fc800078e0006 */
[----:B------:R-:W-:Y:S01]  /*04a0*/  @P3 IMAD.IADD R17, R17, 0x1, R11 ;  /* 0x0000000111113824 */ /* 0x000fe200078e020b */
[----:B-1----:R-:W-:Y:S01]  /*04b0*/  @!UP0 ULEA UR6, UR7, UR6, 0x18 ;  /* 0x0000000607068291 */ /* 0x002fe2000f8ec03f */
[----:B------:R-:W-:Y:S01]  /*04c0*/  VOTEU.ALL UP0, P0 ;  /* 0x00000000003f7886 */ /* 0x000fe20000000000 */
[----:B------:R-:W-:-:S04]  /*04d0*/  ISETP.NE.AND P0, PT, R0, 0x3, PT ;  /* 0x000000030000780c */ /* 0x000fc80003f05270 */
[----:B------:R-:W-:Y:S01]  /*04e0*/  ISETP.EQ.OR P0, PT, R0, RZ, !P0 ;  /* 0x000000ff0000720c */ /* 0x000fe20004702670 */
[----:B--2---:R-:W-:-:S03]  /*04f0*/  @!P3 IMAD.WIDE.U32 R6, R9, R3, R4 ;  /* 0x000000030906b225 */ /* 0x004fc600078e0004 */
[C---:B------:R-:W-:Y:S01]  /*0500*/  ISETP.EQ.AND P0, PT, R8.reuse, RZ, P0 ;  /* 0x000000ff0800720c */ /* 0x040fe20000702270 */
[----:B------:R-:W-:Y:S01]  /*0510*/  VIADD R8, R8, 0xffffffff ;  /* 0xffffffff08087836 */ /* 0x000fe20000000000 */
[----:B------:R-:W0:Y:S02]  /*0520*/  FENCE.VIEW.ASYNC.S ;  /* 0x00000000000073c6 */ /* 0x000e240000000000 */
[----:B0-----:R0:W3:Y:S01]  /*0530*/  @!UP0 SYNCS.EXCH.64 URZ, [UR6+0x50], UR4 ;  /* 0x00005004063f85b2 */ /* 0x0010e20008000100 */
[----:B------:R-:W-:Y:S01]  /*0540*/  @!P3 IMAD.MOV.U32 R16, RZ, RZ, R6 ;  /* 0x000000ffff10b224 */ /* 0x000fe200078e0006 */
[----:B------:R-:W-:Y:S01]  /*0550*/  SEL R19, RZ, 0x1, !P0 ;  /* 0x00000001ff137807 */ /* 0x000fe20004000000 */
[----:B------:R-:W-:Y:S01]  /*0560*/  @!P3 IMAD.MOV.U32 R17, RZ, RZ, R7 ;  /* 0x000000ffff11b224 */ /* 0x000fe200078e0007 */
[----:B------:R-:W-:-:S04]  /*0570*/  ISETP.GE.U32.AND P1, PT, R8, 0x2, PT ;  /* 0x000000020800780c */ /* 0x000fc80003f26070 */
[----:B------:R-:W-:Y:S01]  /*0580*/  SEL R19, R19, 0x2, P1 ;  /* 0x0000000213137807 */ /* 0x000fe20000800000 */
[----:B------:R0:W3:Y:S01]  /*0590*/  @!UP1 SYNCS.EXCH.64 URZ, [UR6+0x58], UR4 ;  /* 0x00005804063f95b2 */ /* 0x0000e20008000100 */
[----:B------:R-:W-:Y:S01]  /*05a0*/  NOP ;  /* 0x0000000000007918 */ /* 0x000fe20000000000 */
[----:B---34-:R-:W-:Y:S06]  /*05b0*/  BAR.SYNC.DEFER_BLOCKING 0x0 ;  /* 0x0000000000007b1d */ /* 0x018fec0000010000 */
[----:B------:R-:W-:Y:S05]  /*05c0*/  @!P2 BRA `(.L_x_3) ;  /* 0x000000a000dca947 */ /* 0x000fea0003800000 */
[----:B------:R-:W-:-:S13]  /*05d0*/  ISETP.GT.U32.AND P0, PT, R8, 0x1, PT ;  /* 0x000000010800780c */ /* 0x000fda0003f04070 */
[----:B0-----:R-:W-:Y:S05]  /*05e0*/  @P0 EXIT ;  /* 0x000000000000094d */ /* 0x001fea0003800000 */
[----:B------:R-:W-:Y:S01]  /*05f0*/  ULDC.64 UR4, c[0x0][0x650] ;  /* 0x0001940000047ab9 */ /* 0x000fe20000000a00 */
[----:B------:R-:W-:Y:S01]  /*0600*/  PRMT R0, RZ, 0x7610, R0 ;  /* 0x00007610ff007816 */ /* 0x000fe20000000000 */
[----:B------:R-:W-:Y:S01]  /*0610*/  IMAD.MOV.U32 R154, RZ, RZ, -0x1 ;  /* 0xffffffffff9a7424 */ /* 0x000fe200078e00ff */
[----:B------:R-:W-:Y:S01]  /*0620*/  ISETP.GE.U32.AND P0, PT, R16, UR4, PT ;  /* 0x0000000410007c0c */ /* 0x000fe2000bf06070 */
[----:B------:R-:W-:Y:S02]  /*0630*/  IMAD.MOV.U32 R152, RZ, RZ, -0x1 ;  /* 0xffffffffff987424 */ /* 0x000fe400078e00ff */
[----:B------:R-:W-:Y:S01]  /*0640*/  IMAD.MOV.U32 R153, RZ, RZ, -0x1 ;  /* 0xffffffffff997424 */ /* 0x000fe200078e00ff */
[----:B------:R-:W-:-:S13]  /*0650*/  ISETP.GE.U32.AND.EX P0, PT, R17, UR5, PT, P0 ;  /* 0x0000000511007c0c */ /* 0x000fda000bf06100 */
[----:B------:R-:W-:Y:S05]  /*0660*/  @P0 BRA `(.L_x_4) ;  /* 0x0000000400540947 */ /* 0x000fea0003800000 */
[----:B------:R-:W0:Y:S01]  /*0670*/  LDC.64 R14, c[0x0][0x628] ;  /* 0x00018a00ff0e7b82 */ /* 0x000e220000000a00 */
[----:B------:R-:W-:Y:S02]  /*0680*/  IMAD.MOV.U32 R6, RZ, RZ, R16 ;  /* 0x000000ffff067224 */ /* 0x000fe400078e0010 */
[----:B------:R-:W-:-:S05]  /*0690*/  IMAD.MOV.U32 R7, RZ, RZ, R17 ;  /* 0x000000ffff077224 */ /* 0x000fca00078e0011 */
[----:B------:R-:W1:Y:S08]  /*06a0*/  LDC R0, c[0x0][0x630] ;  /* 0x00018c00ff007b82 */ /* 0x000e700000000800 */
[----:B------:R-:W2:Y:S01]  /*06b0*/  LDC.64 R20, c[0x0][0x620] ;  /* 0x00018800ff147b82 */ /* 0x000ea20000000a00 */
[----:B0-----:R-:W-:-:S04]  /*06c0*/  ISETP.NE.U32.AND P0, PT, R14, RZ, PT ;  /* 0x000000ff0e00720c */ /* 0x001fc80003f05070 */
[----:B------:R-:W-:-:S13]  /*06d0*/  ISETP.NE.AND.EX P0, PT, R15, RZ, PT, P0 ;  /* 0x000000ff0f00720c */ /* 0x000fda0003f05300 */
[----:B-12---:R-:W-:Y:S05]  /*06e0*/  @!P0 BRA `(.L_x_5) ;  /* 0x0000000000288947 */ /* 0x006fea0003800000 */
[----:B------:R-:W0:Y:S02]  /*06f0*/  LDC R11, c[0x0][0x634] ;  /* 0x00018d00ff0b7b82 */ /* 0x000e240000000800 */
[----:B0-----:R-:W-:-:S05]  /*0700*/  IADD3 R11, P0, R16, R11, RZ ;  /* 0x0000000b100b7210 */ /* 0x001fca0007f1e0ff */
[----:B------:R-:W-:-:S04]  /*0710*/  IMAD.X R13, RZ, RZ, R17, P0 ;  /* 0x000000ffff0d7224 */ /* 0x000fc800000e0611 */
[----:B------:R-:W-:-:S04]  /*0720*/  IMAD.WIDE.U32 R6, R13, R14, RZ ;  /* 0x0000000e0d067225 */ /* 0x000fc800078e00ff */
[----:B------:R-:W-:-:S04]  /*0730*/  IMAD.WIDE.U32 R8, P0, R11, R15, R6 ;  /* 0x0000000f0b087225 */ /* 0x000fc80007800006 */
[----:B------:R-:W-:-:S04]  /*0740*/  IMAD.WIDE.U32 R6, R11, R14, RZ ;  /* 0x0000000e0b067225 */ /* 0x000fc800078e00ff */
[----:B------:R-:W-:Y:S01]  /*0750*/  IMAD.X R11, RZ, RZ, RZ, P0 ;  /* 0x000000ffff0b7224 */ /* 0x000fe200000e06ff */
[----:B------:R-:W-:Y:S01]  /*0760*/  IADD3 RZ, P0, R7, R8, RZ ;  /* 0x0000000807ff7210 */ /* 0x000fe20007f1e0ff */
[----:B------:R-:W-:-:S04]  /*0770*/  IMAD.MOV.U32 R10, RZ, RZ, R9 ;  /* 0x000000ffff0a7224 */ /* 0x000fc800078e0009 */
[----:B------:R-:W-:-:S08]  /*0780*/  IMAD.WIDE.U32.X R6, R13, R15, R10, P0 ;  /* 0x0000000f0d067225 */ /* 0x000fd000000e040a */
.L_x_5:
[-CC-:B------:R-:W-:Y:S01]  /*0790*/  SHF.R.U64 R153, R6, R0.reuse, R7.reuse ;  /* 0x0000000006997219 */ /* 0x180fe20000001207 */
[----:B------:R-:W0:Y:S01]  /*07a0*/  LDC R10, c[0x0][0x618] ;  /* 0x00018600ff0a7b82 */ /* 0x000e220000000800 */
[----:B------:R-:W-:Y:S01]  /*07b0*/  SHF.R.U32.HI R5, RZ, R0, R7 ;  /* 0x00000000ff057219 */ /* 0x000fe20000011607 */
[----:B------:R-:W-:Y:S01]  /*07c0*/  ULDC UR4, c[0x0][0x150] ;  /* 0x0000540000047ab9 */ /* 0x000fe20000000800 */
[----:B------:R-:W-:Y:S02]  /*07d0*/  IADD3 R9, P0, RZ, -R153, RZ ;  /* 0x80000099ff097210 */ /* 0x000fe40007f1e0ff */
[----:B------:R-:W-:-:S03]  /*07e0*/  I2FP.F32.U32 R0, R4 ;  /* 0x0000000400007245 */ /* 0x000fc60000201000 */
[----:B------:R-:W1:Y:S01]  /*07f0*/  LDC.64 R26, c[0x0][0x640] ;  /* 0x00019000ff1a7b82 */ /* 0x000e620000000a00 */
[----:B------:R-:W-:Y:S02]  /*0800*/  IMAD.X R11, RZ, RZ, ~R5, P0 ;  /* 0x000000ffff0b7224 */ /* 0x000fe400000e0e05 */
[----:B------:R-:W-:Y:S01]  /*0810*/  FMUL R0, R0, UR4 ;  /* 0x0000000400007c20 */ /* 0x000fe20008400000 */
[----:B------:R-:W-:Y:S01]  /*0820*/  IMAD.WIDE.U32 R6, R9, R20, R16 ;  /* 0x0000001409067225 */ /* 0x000fe200078e0010 */
[----:B------:R-:W-:-:S03]  /*0830*/  ULDC UR4, c[0x0][0x154] ;  /* 0x0000550000047ab9 */ /* 0x000fc60000000800 */
[----:B------:R-:W-:Y:S01]  /*0840*/  IMAD R8, R11, R20, RZ ;  /* 0x000000140b087224 */ /* 0x000fe200078e02ff */
[----:B------:R-:W2:Y:S01]  /*0850*/  LDC R5, c[0x0][0x144] ;  /* 0x00005100ff057b82 */ /* 0x000ea20000000800 */
[----:B------:R-:W3:Y:S02]  /*0860*/  F2I.U32.TRUNC.NTZ R0, R0 ;  /* 0x0000000000007305 */ /* 0x000ee4000020f000 */
[----:B------:R-:W-:-:S04]  /*0870*/  IMAD R9, R9, R21, R8 ;  /* 0x0000001509097224 */ /* 0x000fc800078e0208 */
[----:B------:R-:W-:Y:S01]  /*0880*/  IMAD.IADD R7, R7, 0x1, R9 ;  /* 0x0000000107077824 */ /* 0x000fe200078e0209 */
[----:B------:R-:W4:Y:S01]  /*0890*/  LDC R12, c[0x0][0x608] ;  /* 0x00018200ff0c7b82 */ /* 0x000f220000000800 */
[----:B------:R-:W-:-:S03]  /*08a0*/  IMAD.MOV.U32 R9, RZ, RZ, -0x1 ;  /* 0xffffffffff097424 */ /* 0x000fc600078e00ff */
[-CC-:B0-----:R-:W-:Y:S02]  /*08b0*/  SHF.R.U64 R20, R6, R10.reuse, R7.reuse ;  /* 0x0000000a06147219 */ /* 0x181fe40000001207 */
[----:B------:R-:W-:Y:S02]  /*08c0*/  I2FP.F32.U32 R6, R3 ;  /* 0x0000000300067245 */ /* 0x000fe40000201000 */
[----:B------:R-:W0:Y:S01]  /*08d0*/  LDC R24, c[0x0][0x658] ;  /* 0x00019600ff187b82 */ /* 0x000e220000000800 */
[----:B-1----:R-:W-:Y:S01]  /*08e0*/  ISETP.NE.U32.AND P0, PT, R26, RZ, PT ;  /* 0x000000ff1a00720c */ /* 0x002fe20003f05070 */
[----:B---3--:R-:W-:Y:S01]  /*08f0*/  IMAD.MOV R8, RZ, RZ, -R0 ;  /* 0x000000ffff087224 */ /* 0x008fe200078e0a00 */
[----:B------:R-:W-:Y:S01]  /*0900*/  SHF.R.U32.HI R7, RZ, R10, R7 ;  /* 0x0000000aff077219 */ /* 0x000fe20000011607 */
[----:B------:R-:W-:Y:S01]  /*0910*/  FMUL R6, R6, UR4 ;  /* 0x0000000406067c20 */ /* 0x000fe20008400000 */
[----:B------:R-:W-:-:S03]  /*0920*/  ISETP.NE.AND.EX P0, PT, R27, RZ, PT, P0 ;  /* 0x000000ff1b00720c */ /* 0x000fc60003f05300 */
[----:B------:R-:W1:Y:S01]  /*0930*/  LDC R14, c[0x0][0x148] ;  /* 0x00005200ff0e7b82 */ /* 0x000e620000000800 */
[----:B--2---:R-:W-:-:S07]  /*0940*/  IMAD R0, R5, R8, R4 ;  /* 0x0000000805007224 */ /* 0x004fce00078e0204 */
[----:B------:R-:W2:Y:S01]  /*0950*/  LDC R22, c[0x0][0x600] ;  /* 0x00018000ff167b82 */ /* 0x000ea20000000800 */
[-CC-:B----4-:R-:W-:Y:S02]  /*0960*/  SHF.R.U64 R28, R20, R12.reuse, R7.reuse ;  /* 0x0000000c141c7219 */ /* 0x190fe40000001207 */
[----:B------:R-:W-:Y:S01]  /*0970*/  SHF.R.U32.HI R5, RZ, R12, R7 ;  /* 0x0000000cff057219 */ /* 0x000fe20000011607 */
[----:B------:R-:W-:Y:S01]  /*0980*/  IMAD.MOV.U32 R7, RZ, RZ, 0x1 ;  /* 0x00000001ff077424 */ /* 0x000fe200078e00ff */
[----:B------:R3:W4:Y:S03]  /*0990*/  F2I.U32.TRUNC.NTZ R12, R6 ;  /* 0x00000006000c7305 */ /* 0x000726000020f000 */
[----:B------:R-:W1:Y:S01]  /*09a0*/  LDC R15, c[0x0][0x648] ;  /* 0x00019200ff0f7b82 */ /* 0x000e620000000800 */
[-C--:B0-----:R-:W-:Y:S02]  /*09b0*/  SHF.L.U32 R4, R9, R24.reuse, RZ ;  /* 0x0000001809047219 */ /* 0x081fe400000006ff */
[----:B------:R-:W-:-:S02]  /*09c0*/  SHF.R.U64 R30, R28, R24, R5 ;  /* 0x000000181c1e7219 */ /* 0x000fc40000001205 */
[----:B------:R-:W-:Y:S02]  /*09d0*/  LOP3.LUT R11, RZ, R4, RZ, 0x33, !PT ;  /* 0x00000004ff0b7212 */ /* 0x000fe400078e33ff */
[-C--:B------:R-:W-:Y:S01]  /*09e0*/  SHF.R.U32.HI R5, RZ, R24.reuse, R5 ;  /* 0x00000018ff057219 */ /* 0x080fe20000011605 */
[----:B------:R-:W0:Y:S01]  /*09f0*/  LDC R21, c[0x0][0x638] ;  /* 0x00018e00ff157b82 */ /* 0x000e220000000800 */
[----:B------:R-:W-:Y:S01]  /*0a00*/  SHF.L.U32 R10, R7, R24, RZ ;  /* 0x00000018070a7219 */ /* 0x000fe200000006ff */
[----:B------:R-:W-:-:S06]  /*0a10*/  IMAD.MOV.U32 R4, RZ, RZ, R30 ;  /* 0x000000ffff047224 */ /* 0x000fcc00078e001e */
[----:B------:R-:W0:Y:S01]  /*0a20*/  LDC R154, c[0x0][0x610] ;  /* 0x00018400ff9a7b82 */ /* 0x000e220000000800 */
[----:B---34-:R-:W-:Y:S05]  /*0a30*/  @!P0 BRA `(.L_x_6) ;  /* 0x0000000000288947 */ /* 0x018fea0003800000 */
[----:B------:R-:W3:Y:S02]  /*0a40*/  LDC R9, c[0x0][0x64c] ;  /* 0x00019300ff097b82 */ /* 0x000ee40000000800 */
[----:B---3--:R-:W-:-:S05]  /*0a50*/  IADD3 R9, P0, R30, R9, RZ ;  /* 0x000000091e097210 */ /* 0x008fca0007f1e0ff */
        /* <DEDUP_REMOVED lines=8> */
.L_x_6:
[----:B-1----:R-:W-:Y:S01]  /*0ae0*/  SHF.R.U64 R4, R4, R15, R5 ;  /* 0x0000000f04047219 */ /* 0x002fe20000001205 */
[----:B--2---:R-:W-:Y:S01]  /*0af0*/  VIADD R5, R22, 0xffffffff ;  /* 0xffffffff16057836 */ /* 0x004fe20000000000 */
[----:B------:R-:W-:Y:S01]  /*0b00*/  LOP3.LUT R11, R28, R11, RZ, 0xc0, !PT ;  /* 0x0000000b1c0b7212 */ /* 0x000fe200078ec0ff */
[----:B------:R-:W-:Y:S02]  /*0b10*/  IMAD.MOV R12, RZ, RZ, -R12 ;  /* 0x000000ffff0c7224 */ /* 0x000fe400078e0a0c */
[----:B------:R-:W-:Y:S01]  /*0b20*/  IMAD.MOV R6, RZ, RZ, -R4 ;  /* 0x000000ffff067224 */ /* 0x000fe200078e0a04 */
[----:B------:R-:W-:Y:S01]  /*0b30*/  LOP3.LUT R5, R20, R5, RZ, 0xc0, !PT ;  /* 0x0000000514057212 */ /* 0x000fe200078ec0ff */
[----:B------:R-:W-:Y:S02]  /*0b40*/  @P3 IMAD R0, R14, R12, R3 ;  /* 0x0000000c0e003224 */ /* 0x000fe400078e0203 */
[----:B------:R-:W-:Y:S02]  /*0b50*/  IMAD R11, R10, R4, R11 ;  /* 0x000000040a0b7224 */ /* 0x000fe400078e020b */
[----:B0-----:R-:W-:-:S02]  /*0b60*/  IMAD R3, R6, R21, R30 ;  /* 0x0000001506037224 */ /* 0x001fc400078e021e */
[----:B------:R-:W-:Y:S02]  /*0b70*/  IMAD R154, R11, R154, R0 ;  /* 0x0000009a0b9a7224 */ /* 0x000fe400078e0200 */
[----:B------:R-:W-:Y:S02]  /*0b80*/  IMAD R3, R3, R22, R5 ;  /* 0x0000001603037224 */ /* 0x000fe400078e0205 */
[----:B------:R-:W-:-:S03]  /*0b90*/  IMAD.MOV.U32 R0, RZ, RZ, 0x1 ;  /* 0x00000001ff007424 */ /* 0x000fc600078e00ff */
[----:B------:R-:W-:Y:S02]  /*0ba0*/  SEL R152, R3, R154, !P3 ;  /* 0x0000009a03987207 */ /* 0x000fe40005800000 */
[----:B------:R-:W-:-:S07]  /*0bb0*/  SEL R154, R154, R3, !P3 ;  /* 0x000000039a9a7207 */ /* 0x000fce0005800000 */
.L_x_4:
[----:B------:R-:W-:-:S08]  /*0bc0*/  NOP ;  /* 0x0000000000007918 */ /* 0x000fd00000000000 */
[----:B------:R-:W0:Y:S02]  /*0bd0*/  USETMAXREG.TRY_ALLOC.CTAPOOL UP0, 0xe8 ;  /* 0x000000e8000079c8 */ /* 0x000e240008000600 */
[----:B0-----:R-:W-:-:S13]  /*0be0*/  PLOP3.LUT P0, PT, PT, PT, UP0, 0x80, 0x0 ;  /* 0x000000000000781c */ /* 0x001fda0003f0f008 */
[----:B------:R-:W-:Y:S05]  /*0bf0*/  @!P0 BRA `(.L_x_4) ;  /* 0xfffffffc00f08947 */ /* 0x000fea000383ffff */
[----:B------:R-:W-:Y:S01]  /*0c00*/  ULDC.64 UR4, c[0x0][0x598] ;  /* 0x0001660000047ab9 */ /* 0x000fe20000000a00 */
[----:B------:R-:W-:Y:S01]  /*0c10*/  ULDC.64 UR36, c[0x0][0x208] ;  /* 0x0000820000247ab9 */ /* 0x000fe20000000a00 */
[----:B------:R-:W-:-:S04]  /*0c20*/  ISETP.NE.U32.AND P0, PT, RZ, UR4, PT ;  /* 0x00000004ff007c0c */ /* 0x000fc8000bf05070 */
[----:B------:R-:W-:-:S13]  /*0c30*/  ISETP.NE.AND.EX P0, PT, RZ, UR5, PT, P0 ;  /* 0x00000005ff007c0c */ /* 0x000fda000bf05300 */
[----:B------:R-:W-:Y:S05]  /*0c40*/  @!P0 BRA `(.L_x_7) ;  /* 0x00000000001c8947 */ /* 0x000fea0003800000 */
[----:B------:R-:W0:Y:S02]  /*0c50*/  LDC.64 R4, c[0x0][0x598] ;  /* 0x00016600ff047b82 */ /* 0x000e240000000a00 */
[----:B0-----:R-:W2:Y:S02]  /*0c60*/  LDG.E.64 R4, desc[UR36][R4.64] ;  /* 0x0000002404047981 */ /* 0x001ea4000c1e1b00 */
[----:B--2---:R-:W-:-:S04]  /*0c70*/  ISETP.NE.U32.AND P0, PT, R4, RZ, PT ;  /* 0x000000ff0400720c */ /* 0x004fc80003f05070 */
[----:B------:R-:W-:-:S13]  /*0c80*/  ISETP.NE.AND.EX P0, PT, R5, RZ, PT, P0 ;  /* 0x000000ff0500720c */ /* 0x000fda0003f05300 */
[----:B------:R-:W-:Y:S05]  /*0c90*/  @!P0 BRA `(.L_x_7) ;  /* 0x0000000000088947 */ /* 0x000fea0003800000 */
[----:B------:R0:W5:Y:S01]  /*0ca0*/  LD.E R156, desc[UR36][R4.64] ;  /* 0x00000024049c7980 */ /* 0x000162000c101900 */
[----:B------:R-:W-:Y:S05]  /*0cb0*/  BRA `(.L_x_8) ;  /* 0x0000000000247947 */ /* 0x000fea0003800000 */
.L_x_7:
[----:B------:R-:W-:Y:S02]  /*0cc0*/  ULDC.64 UR4, c[0x0][0x588] ;  /* 0x0001620000047ab9 */ /* 0x000fe40000000a00 */
[----:B------:R-:W-:-:S04]  /*0cd0*/  ISETP.NE.U32.AND P0, PT, RZ, UR4, PT ;  /* 0x00000004ff007c0c */ /* 0x000fc8000bf05070 */
[----:B------:R-:W-:-:S13]  /*0ce0*/  ISETP.NE.AND.EX P0, PT, RZ, UR5, PT, P0 ;  /* 0x00000005ff007c0c */ /* 0x000fda000bf05300 */
[----:B------:R-:W-:Y:S05]  /*0cf0*/  @!P0 BRA `(.L_x_9) ;  /* 0x00000000000c8947 */ /* 0x000fea0003800000 */
[----:B------:R-:W0:Y:S02]  /*0d00*/  LDC.64 R156, c[0x0][0x588] ;  /* 0x00016200ff9c7b82 */ /* 0x000e240000000a00 */
[----:B0-----:R1:W5:Y:S01]  /*0d10*/  LDG.E R156, desc[UR36][R156.64] ;  /* 0x000000249c9c7981 */ /* 0x001362000c1e1900 */
[----:B------:R-:W-:Y:S05]  /*0d20*/  BRA `(.L_x_8) ;  /* 0x0000000000087947 */ /* 0x000fea0003800000 */
.L_x_9:
[----:B------:R-:W-:Y:S02]  /*0d30*/  ULDC UR4, c[0x0][0x580] ;  /* 0x0001600000047ab9 */ /* 0x000fe40000000800 */
[----:B------:R-:W-:-:S07]  /*0d40*/  IMAD.U32 R156, RZ, RZ, UR4 ;  /* 0x00000004ff9c7e24 */ /* 0x000fce000f8e00ff */
.L_x_8:
[----:B------:R-:W-:Y:S02]  /*0d50*/  ULDC.64 UR4, c[0x0][0x5a0] ;  /* 0x0001680000047ab9 */ /* 0x000fe40000000a00 */
[----:B------:R-:W-:-:S04]  /*0d60*/  ISETP.NE.U32.AND P0, PT, RZ, UR4, PT ;  /* 0x00000004ff007c0c */ /* 0x000fc8000bf05070 */
[----:B------:R-:W-:-:S13]  /*0d70*/  ISETP.NE.AND.EX P0, PT, RZ, UR5, PT, P0 ;  /* 0x00000005ff007c0c */ /* 0x000fda000bf05300 */
[----:B------:R-:W-:Y:S05]  /*0d80*/  @!P0 BRA `(.L_x_10) ;  /* 0x00000000001c8947 */ /* 0x000fea0003800000 */
[----:B0-----:R-:W0:Y:S02]  /*0d90*/  LDC.64 R4, c[0x0][0x5a0] ;  /* 0x00016800ff047b82 */ /* 0x001e240000000a00 */
[----:B0-----:R-:W2:Y:S02]  /*0da0*/  LDG.E.64 R4, desc[UR36][R4.64] ;  /* 0x0000002404047981 */ /* 0x001ea4000c1e1b00 */
[----:B--2---:R-:W-:-:S04]  /*0db0*/  ISETP.NE.U32.AND P0, PT, R4, RZ, PT ;  /* 0x000000ff0400720c */ /* 0x004fc80003f05070 */
[----:B------:R-:W-:-:S13]  /*0dc0*/  ISETP.NE.AND.EX P0, PT, R5, RZ, PT, P0 ;  /* 0x000000ff0500720c */ /* 0x000fda0003f05300 */
[----:B------:R-:W-:Y:S05]  /*0dd0*/  @!P0 BRA `(.L_x_10) ;  /* 0x0000000000088947 */ /* 0x000fea0003800000 */
[----:B-1----:R0:W5:Y:S01]  /*0de0*/  LD.E R157, desc[UR36][R4.64] ;  /* 0x00000024049d7980 */ /* 0x002162000c101900 */
[----:B------:R-:W-:Y:S05]  /*0df0*/  BRA `(.L_x_11) ;  /* 0x0000000000247947 */ /* 0x000fea0003800000 */
.L_x_10:
[----:B------:R-:W-:Y:S02]  /*0e00*/  ULDC.64 UR4, c[0x0][0x590] ;  /* 0x0001640000047ab9 */ /* 0x000fe40000000a00 */
[----:B------:R-:W-:-:S04]  /*0e10*/  ISETP.NE.U32.AND P0, PT, RZ, UR4, PT ;  /* 0x00000004ff007c0c */ /* 0x000fc8000bf05070 */
[----:B------:R-:W-:-:S13]  /*0e20*/  ISETP.NE.AND.EX P0, PT, RZ, UR5, PT, P0 ;  /* 0x00000005ff007c0c */ /* 0x000fda000bf05300 */
[----:B------:R-:W-:Y:S05]  /*0e30*/  @!P0 BRA `(.L_x_12) ;  /* 0x00000000000c8947 */ /* 0x000fea0003800000 */
[----:B0-----:R-:W1:Y:S02]  /*0e40*/  LDC.64 R4, c[0x0][0x590] ;  /* 0x00016400ff047b82 */ /* 0x001e640000000a00 */
[----:B-1----:R1:W5:Y:S01]  /*0e50*/  LDG.E R157, desc[UR36][R4.64] ;  /* 0x00000024049d7981 */ /* 0x002362000c1e1900 */
[----:B------:R-:W-:Y:S05]  /*0e60*/  BRA `(.L_x_11) ;  /* 0x0000000000087947 */ /* 0x000fea0003800000 */
.L_x_12:
[----:B------:R-:W-:Y:S02]  /*0e70*/  ULDC UR4, c[0x0][0x584] ;  /* 0x0001610000047ab9 */ /* 0x000fe40000000800 */
[----:B-1----:R-:W-:-:S07]  /*0e80*/  IMAD.U32 R157, RZ, RZ, UR4 ;  /* 0x00000004ff9d7e24 */ /* 0x002fce000f8e00ff */
.L_x_11:
[----:B------:R-:W-:-:S13]  /*0e90*/  LOP3.LUT P0, RZ, R0, 0xff, RZ, 0xc0, !PT ;  /* 0x000000ff00ff7812 */ /* 0x000fda000780c0ff */
[----:B------:R-:W-:Y:S05]  /*0ea0*/  @!P0 EXIT ;  /* 0x000000000000894d */ /* 0x000fea0003800000 */
[----:B------:R-:W-:Y:S01]  /*0eb0*/  ULDC UR4, c[0x0][0x28c] ;  /* 0x0000a30000047ab9 */ /* 0x000fe20000000800 */
[----:B------:R-:W-:Y:S01]  /*0ec0*/  LOP3.LUT R158, R19, 0x1, RZ, 0xfc, !PT ;  /* 0x00000001139e7812 */ /* 0x000fe200078efcff */
[----:B------:R-:W-:Y:S01]  /*0ed0*/  UIADD3 UR4, UR4, 0x1f, URZ ;  /* 0x0000001f04047890 */ /* 0x000fe2000fffe03f */
[----:B------:R-:W-:Y:S01]  /*0ee0*/  UMOV UR38, URZ ;  /* 0x0000003f00267c82 */ /* 0x000fe20008000000 */
[----:B------:R-:W-:Y:S02]  /*0ef0*/  UMOV UR39, URZ ;  /* 0x0000003f00277c82 */ /* 0x000fe40008000000 */
[----:B------:R-:W-:-:S04]  /*0f00*/  USHF.R.S32.HI UR5, URZ, 0x1f, UR4 ;  /* 0x0000001f3f057899 */ /* 0x000fc80008011404 */
[----:B------:R-:W-:-:S04]  /*0f10*/  ULEA.HI UR5, UR5, UR4, URZ, 0x5 ;  /* 0x0000000405057291 */ /* 0x000fc8000f8f283f */
[----:B------:R-:W-:-:S12]  /*0f20*/  USHF.R.S32.HI UR40, URZ, 0x5, UR5 ;  /* 0x000000053f287899 */ /* 0x000fd80008011405 */
.L_x_297:
[----:B--2---:R-:W2:Y:S01]  /*0f30*/  S2R R3, SR_CgaCtaId ;  /* 0x0000000000037919 */ /* 0x004ea20000008800 */
[----:B------:R-:W-:-:S04]  /*0f40*/  MOV R0, 0x400 ;  /* 0x0000040000007802 */ /* 0x000fc80000000f00 */
[----:B--2--5:R-:W-:-:S05]  /*0f50*/  LEA R24, R3, R0, 0x18 ;  /* 0x0000000003187211 */ /* 0x024fca00078ec0ff */
[----:B------:R-:W-:-:S05]  /*0f60*/  VIADD R0, R24, 0x800 ;  /* 0x0000080018007836 */ /* 0x000fca0000000000 */
[----:B------:R-:W-:-:S13]  /*0f70*/  LOP3.LUT P0, RZ, R0, 0x9f, RZ, 0xc0, !PT ;  /* 0x0000009f00ff7812 */ /* 0x000fda000780c0ff */
[----:B-1-34-:R-:W-:Y:S05]  /*0f80*/  @!P0 BRA `(.L_x_13) ;  /* 0x0000000000408947 */ /* 0x01afea0003800000 */
[----:B------:R-:W-:Y:S01]  /*0f90*/  MOV R0, 0x0 ;  /* 0x0000000000007802 */ /* 0x000fe20000000f00 */
[----:B------:R-:W-:Y:S01]  /*0fa0*/  ULDC.64 UR4, c[0x4][0x70] ;  /* 0x01001c0000047ab9 */ /* 0x000fe20000000a00 */
[----:B------:R-:W-:Y:S01]  /*0fb0*/  ULDC.64 UR6, c[0x4][0x8] ;  /* 0x0100020000067ab9 */ /* 0x000fe20000000a00 */
[----:B01----:R-:W-:Y:S01]  /*0fc0*/  IMAD.U32 R4, RZ, RZ, UR4 ;  /* 0x00000004ff047e24 */ /* 0x003fe2000f8e00ff */
[----:B------:R0:W1:Y:S01]  /*0fd0*/  LDC.64 R14, c[0x4][R0] ;  /* 0x01000000000e7b82 */ /* 0x0000620000000a00 */
[----:B------:R-:W-:Y:S01]  /*0fe0*/  IMAD.U32 R5, RZ, RZ, UR5 ;  /* 0x00000005ff057e24 */ /* 0x000fe2000f8e00ff */
[----:B------:R-:W-:Y:S01]  /*0ff0*/  ULDC.64 UR4, c[0x4][0x78] ;  /* 0x01001e0000047ab9 */ /* 0x000fe20000000a00 */
[----:B------:R-:W-:Y:S02]  /*1000*/  IMAD.U32 R10, RZ, RZ, UR6 ;  /* 0x00000006ff0a7e24 */ /* 0x000fe4000f8e00ff */
[----:B------:R-:W-:Y:S02]  /*1010*/  IMAD.U32 R6, RZ, RZ, UR4 ;  /* 0x00000004ff067e24 */ /* 0x000fe4000f8e00ff */
[----:B------:R-:W-:-:S02]  /*1020*/  IMAD.U32 R7, RZ, RZ, UR5 ;  /* 0x00000005ff077e24 */ /* 0x000fc4000f8e00ff */
[----:B------:R-:W-:Y:S02]  /*1030*/  IMAD.U32 R11, RZ, RZ, UR7 ;  /* 0x00000007ff0b7e24 */ /* 0x000fe4000f8e00ff */
[----:B------:R-:W-:Y:S02]  /*1040*/  IMAD.MOV.U32 R8, RZ, RZ, 0x70 ;  /* 0x00000070ff087424 */ /* 0x000fe400078e00ff */
[----:B------:R-:W-:Y:S02]  /*1050*/  IMAD.MOV.U32 R12, RZ, RZ, 0x1 ;  /* 0x00000001ff0c7424 */ /* 0x000fe400078e00ff */
[----:B0-----:R-:W-:-:S07]  /*1060*/  IMAD.MOV.U32 R13, RZ, RZ, RZ ;  /* 0x000000ffff0d7224 */ /* 0x001fce00078e00ff */
[----:B------:R-:W-:-:S07]  /*1070*/  LEPC R20, `(.L_x_13) ;  /* 0x000000001014794e */ /* 0x000fce0000000000 */
[----:B-1---5:R-:W-:Y:S05]  /*1080*/  CALL.ABS.NOINC R14 ;  /* 0x000000000e007343 */ /* 0x022fea0003c00000 */
.L_x_13:
[----:B------:R-:W-:-:S05]  /*1090*/  VIADD R25, R24, 0x10800 ;  /* 0x0001080018197836 */ /* 0x000fca0000000000 */
[----:B------:R-:W-:-:S13]  /*10a0*/  LOP3.LUT P0, RZ, R25, 0x3ff, RZ, 0xc0, !PT ;  /* 0x000003ff19ff7812 */ /* 0x000fda000780c0ff */
[----:B------:R-:W-:Y:S05]  /*10b0*/  @!P0 BRA `(.L_x_14) ;  /* 0x00000000007c8947 */ /* 0x000fea0003800000 */
        /* <DEDUP_REMOVED lines=16> */
.L_x_15:
[----:B------:R-:W0:Y:S01]  /*11c0*/  LDC.64 R22, c[0x4][R22] ;  /* 0x0100000016167b82 */ /* 0x000e220000000a00 */
[----:B------:R-:W-:Y:S01]  /*11d0*/  ULDC.64 UR4, c[0x4][0x70] ;  /* 0x01001c0000047ab9 */ /* 0x000fe20000000a00 */
[----:B------:R-:W-:Y:S01]  /*11e0*/  ULDC.64 UR6, c[0x4][0x10] ;  /* 0x0100040000067ab9 */ /* 0x000fe20000000a00 */
[----:B------:R-:W-:Y:S02]  /*11f0*/  IMAD.U32 R4, RZ, RZ, UR4 ;  /* 0x00000004ff047e24 */ /* 0x000fe4000f8e00ff */
        /* <DEDUP_REMOVED lines=8> */
[----:B------:R-:W-:-:S07]  /*1280*/  IMAD.MOV.U32 R13, RZ, RZ, RZ ;  /* 0x000000ffff0d7224 */ /* 0x000fce00078e00ff */
[----:B------:R-:W-:-:S07]  /*1290*/  LEPC R20, `(.L_x_14) ;  /* 0x000000001014794e */ /* 0x000fce0000000000 */
[----:B0-----:R-:W-:Y:S05]  /*12a0*/  CALL.ABS.NOINC R22 ;  /* 0x0000000016007343 */ /* 0x001fea0003c00000 */
.L_x_14:
[----:B------:R-:W-:Y:S01]  /*12b0*/  UMOV UR4, 0xffffffff ;  /* 0xffffffff00047882 */ /* 0x000fe20000000000 */
[----:B------:R-:W-:Y:S02]  /*12c0*/  LOP3.LUT R13, R18, 0x80, RZ, 0xc0, !PT ;  /* 0x00000080120d7812 */ /* 0x000fe400078ec0ff */
[----:B------:R-:W-:Y:S02]  /*12d0*/  ISETP.NE.AND P0, PT, R158, 0x3, PT ;  /* 0x000000039e00780c */ /* 0x000fe40003f05270 */
[----:B------:R-:W-:Y:S01]  /*12e0*/  SHF.R.U32.HI R13, RZ, 0x7, R13 ;  /* 0x00000007ff0d7819 */ /* 0x000fe2000001160d */
[----:B------:R-:W-:Y:S10]  /*12f0*/  BRA.DIV UR4, `(.L_x_16) ;  /* 0x000000b204f87947 */ /* 0x000ff4000b800000 */
.L_x_325:
[----:B------:R-:W-:Y:S05]  /*1300*/  @!P0 BRA `(.L_x_17) ;  /* 0x0000000000048947 */ /* 0x000fea0003800000 */
[----:B------:R-:W-:Y:S01]  /*1310*/  BPT.TRAP 0x1 ;  /* 0x000000040000795c */ /* 0x000fe20000300000 */
.L_x_17:
[----:B------:R-:W-:Y:S02]  /*1320*/  IMAD.U32 R0, RZ, RZ, UR38 ;  /* 0x00000026ff007e24 */ /* 0x000fe4000f8e00ff */
[----:B------:R-:W-:-:S03]  /*1330*/  IMAD.U32 R3, RZ, RZ, UR39 ;  /* 0x00000027ff037e24 */ /* 0x000fc6000f8e00ff */
[----:B------:R-:W-:Y:S01]  /*1340*/  SHF.L.U32 R0, R0, 0x1f, RZ ;  /* 0x0000001f00007819 */ /* 0x000fe200000006ff */
[----:B------:R-:W-:-:S04]  /*1350*/  IMAD R3, R3, 0x8, R24 ;  /* 0x0000000803037824 */ /* 0x000fc800078e0218 */
[----:B------:R2:W3:Y:S01]  /*1360*/  SYNCS.PHASECHK.TRANS64.TRYWAIT P1, [R3+URZ], R0 ;  /* 0x00000000030075a7 */ /* 0x0004e2000802017f */
[----:B------:R-:W-:Y:S05]  /*1370*/  @!P0 BRA `(.L_x_18) ;  /* 0x0000000000048947 */ /* 0x000fea0003800000 */
[----:B------:R-:W-:Y:S01]  /*1380*/  BPT.TRAP 0x1 ;  /* 0x000000040000795c */ /* 0x000fe20000300000 */
.L_x_18:
[----:B---3--:R-:W-:Y:S05]  /*1390*/  @P1 BRA `(.L_x_19) ;  /* 0x0000000000081947 */ /* 0x008fea0003800000 */
[----:B------:R-:W3:Y:S02]  /*13a0*/  SYNCS.PHASECHK.TRANS64.TRYWAIT P1, [R3+URZ], R0 ;  /* 0x00000000030075a7 */ /* 0x000ee4000802017f */
[----:B---3--:R-:W-:Y:S05]  /*13b0*/  @!P1 BRA `(.L_x_20) ;  /* 0x000000b000e49947 */ /* 0x008fea0003800000 */
.L_x_19:
[----:B------:R-:W-:-:S04]  /*13c0*/  UIADD3 UR4, UR39, 0x1, URZ ;  /* 0x0000000127047890 */ /* 0x000fc8000fffe03f */
[----:B------:R-:W-:Y:S02]  /*13d0*/  UISETP.NE.AND UP0, UPT, UR4, 0x4, UPT ;  /* 0x000000040400788c */ /* 0x000fe4000bf05270 */
[----:B--23--:R-:W-:Y:S02]  /*13e0*/  IMAD.U32 R0, RZ, RZ, UR4 ;  /* 0x00000004ff007e24 */ /* 0x00cfe4000f8e00ff */
[----:B------:R-:W-:Y:S02]  /*13f0*/  USEL UR4, URZ, 0x1, UP0 ;  /* 0x000000013f047887 */ /* 0x000fe40008000000 */
[----:B------:R-:W-:Y:S02]  /*1400*/  PLOP3.LUT P1, PT, PT, PT, UP0, 0x80, 0x0 ;  /* 0x000000000000781c */ /* 0x000fe40003f2f008 */
[----:B------:R-:W-:Y:S02]  /*1410*/  ULOP3.LUT UR4, UR38, UR4, URZ, 0x3c, !UPT ;  /* 0x0000000426047292 */ /* 0x000fe4000f8e3c3f */
[----:B------:R-:W-:-:S04]  /*1420*/  SEL R0, R0, RZ, P1 ;  /* 0x000000ff00007207 */ /* 0x000fc80000800000 */
[----:B------:R-:W-:Y:S01]  /*1430*/  IMAD.U32 R15, RZ, RZ, UR4 ;  /* 0x00000004ff0f7e24 */ /* 0x000fe2000f8e00ff */
[----:B------:R-:W-:Y:S06]  /*1440*/  @!P0 BRA `(.L_x_21) ;  /* 0x0000000000048947 */ /* 0x000fec0003800000 */
[----:B------:R-:W-:Y:S01]  /*1450*/  BPT.TRAP 0x1 ;  /* 0x000000040000795c */ /* 0x000fe20000300000 */
.L_x_21:
[----:B------:R-:W-:Y:S01]  /*1460*/  SHF.R.U32.HI R8, RZ, 0x2, R18 ;  /* 0x00000002ff087819 */ /* 0x000fe20000011612 */
[C---:B------:R-:W-:Y:S01]  /*1470*/  IMAD.SHL.U32 R3, R18.reuse, 0x8, RZ ;  /* 0x0000000812037824 */ /* 0x040fe200078e00ff */
[----:B------:R-:W-:Y:S01]  /*1480*/  USHF.L.U32 UR4, UR39, 0xc, URZ ;  /* 0x0000000c27047899 */ /* 0x000fe2000800063f */
[----:B01----:R-:W-:Y:S01]  /*1490*/  IMAD.SHL.U32 R4, R18, 0x10, RZ ;  /* 0x0000001012047824 */ /* 0x003fe200078e00ff */
[C---:B------:R-:W-:Y:S01]  /*14a0*/  LOP3.LUT R6, R8.reuse, 0x3, RZ, 0xc0, !PT ;  /* 0x0000000308067812 */ /* 0x040fe200078ec0ff */
[----:B------:R-:W-:Y:S01]  /*14b0*/  IMAD.MOV.U32 R12, RZ, RZ, 0x90 ;  /* 0x00000090ff0c7424 */ /* 0x000fe200078e00ff */
[----:B------:R-:W-:Y:S01]  /*14c0*/  LOP3.LUT R7, R8, 0x4, RZ, 0xc0, !PT ;  /* 0x0000000408077812 */ /* 0x000fe200078ec0ff */
[----:B------:R-:W-:Y:S01]  /*14d0*/  IMAD.U32 R11, RZ, RZ, UR40 ;  /* 0x00000028ff0b7e24 */ /* 0x000fe2000f8e00ff */
[----:B------:R-:W-:Y:S02]  /*14e0*/  LOP3.LUT R3, R3, 0x18, R6, 0xe2, !PT ;  /* 0x0000001803037812 */ /* 0x000fe400078ee206 */
[----:B------:R-:W-:-:S02]  /*14f0*/  LOP3.LUT R10, R4, 0xe00, RZ, 0xc0, !PT ;  /* 0x00000e00040a7812 */ /* 0x000fc400078ec0ff */
[----:B------:R-:W-:Y:S02]  /*1500*/  LOP3.LUT R3, R3, R7, RZ, 0xfc, !PT ;  /* 0x0000000703037212 */ /* 0x000fe400078efcff */
[----:B------:R-:W-:Y:S02]  /*1510*/  LOP3.LUT P1, RZ, R8, 0x4, RZ, 0xc0, !PT ;  /* 0x0000000408ff7812 */ /* 0x000fe4000782c0ff */
[----:B------:R-:W-:Y:S02]  /*1520*/  LOP3.LUT R4, R3, R10, RZ, 0xfc, !PT ;  /* 0x0000000a03047212 */ /* 0x000fe400078efcff */
[----:B------:R-:W-:Y:S02]  /*1530*/  SEL R12, R12, 0x70, !P1 ;  /* 0x000000700c0c7807 */ /* 0x000fe40004800000 */
[----:B------:R-:W-:Y:S02]  /*1540*/  LOP3.LUT R3, R4, UR4, RZ, 0xfc, !PT ;  /* 0x0000000404037c12 */ /* 0x000fe4000f8efcff */
[----:B------:R-:W-:-:S02]  /*1550*/  SHF.L.U32 R14, R15, 0x1f, RZ ;  /* 0x0000001f0f0e7819 */ /* 0x000fc400000006ff */
[----:B------:R-:W-:Y:S01]  /*1560*/  ISETP.NE.AND P2, PT, R11, 0x1, PT ;  /* 0x000000010b00780c */ /* 0x000fe20003f45270 */
[--C-:B------:R-:W-:Y:S02]  /*1570*/  IMAD R5, R3, 0x4, R24.reuse ;  /* 0x0000000403057824 */ /* 0x100fe400078e0218 */
[----:B------:R-:W-:Y:S02]  /*1580*/  IMAD R3, R0, 0x8, R24 ;  /* 0x0000000800037824 */ /* 0x000fe400078e0218 */
[----:B------:R-:W-:Y:S02]  /*1590*/  IMAD.IADD R9, R5, 0x1, R12 ;  /* 0x0000000105097824 */ /* 0x000fe400078e020c */
[----:B------:R0:W1:Y:S01]  /*15a0*/  SYNCS.PHASECHK.TRANS64.TRYWAIT P1, [R3+URZ], R14 ;  /* 0x0000000e030075a7 */ /* 0x000062000802017f */
[----:B------:R0:W2:Y:S05]  /*15b0*/  LDS R160, [R5+0x800] ;  /* 0x0008000005a07984 */ /* 0x0000aa0000000800 */
[----:B------:R-:W-:Y:S05]  /*15c0*/  WARPSYNC.ALL ;  /* 0x0000000000007948 */ /* 0x000fea0003800000 */
[----:B------:R-:W-:Y:S04]  /*15d0*/  LDS R161, [R5+0xc00] ;  /* 0x000c000005a17984 */ /* 0x000fe80000000800 */
[----:B------:R-:W-:Y:S04]  /*15e0*/  LDS R164, [R5+0x900] ;  /* 0x0009000005a47984 */ /* 0x000fe80000000800 */
[----:B------:R-:W-:Y:S04]  /*15f0*/  LDS R165, [R5+0xd00] ;  /* 0x000d000005a57984 */ /* 0x000fe80000000800 */
[----:B------:R-:W-:Y:S04]  /*1600*/  LDS R162, [R9+0x800] ;  /* 0x0008000009a27984 */ /* 0x000fe80000000800 */
[----:B------:R-:W2:Y:S04]  /*1610*/  LDS R163, [R9+0xc00] ;  /* 0x000c000009a37984 */ /* 0x000ea80000000800 */
[----:B------:R-:W-:Y:S04]  /*1620*/  LDS R166, [R9+0x900] ;  /* 0x0009000009a67984 */ /* 0x000fe80000000800 */
[----:B------:R-:W3:Y:S01]  /*1630*/  LDS R167, [R9+0xd00] ;  /* 0x000d000009a77984 */ /* 0x000ee20000000800 */
[----:B------:R-:W-:Y:S01]  /*1640*/  R2UR UR4, R25 ;  /* 0x00000000190472ca */ /* 0x000fe200000e0000 */
[----:B------:R-:W-:Y:S01]  /*1650*/  UMOV UR11, 0x40000040 ;  /* 0x40000040000b7882 */ /* 0x000fe20000000000 */
[----:B--2---:R-:W-:-:S11]  /*1660*/  WARPGROUP.ARRIVE ;  /* 0x00000000000079c5 */ /* 0x004fd60000000000 */
[----:B------:R-:W-:-:S04]  /*1670*/  USHF.R.U32.HI UR4, URZ, 0x4, UR4 ;  /* 0x000000043f047899 */ /* 0x000fc80008011604 */
[----:B------:R-:W-:-:S04]  /*1680*/  ULOP3.LUT UR4, UR4, 0x3fff, URZ, 0xc0, !UPT ;  /* 0x00003fff04047892 */ /* 0x000fc8000f8ec03f */
[----:B------:R-:W-:-:S04]  /*1690*/  ULOP3.LUT UR7, UR4, 0x10000, URZ, 0xfc, !UPT ;  /* 0x0001000004077892 */ /* 0x000fc8000f8efc3f */
[----:B------:R-:W-:-:S04]  /*16a0*/  ULEA UR4, UR39, UR7, 0xb ;  /* 0x0000000727047291 */ /* 0x000fc8000f8e583f */
[----:B------:R-:W-:-:S03]  /*16b0*/  UIADD3 UR6, UR4, 0x2, URZ ;  /* 0x0000000204067890 */ /* 0x000fc6000fffe03f */
[----:B------:R-:W-:Y:S02]  /*16c0*/  UMOV UR10, UR4 ;  /* 0x00000004000a7c82 */ /* 0x000fe40008000000 */
[----:B------:R-:W-:Y:S01]  /*16d0*/  HGMMA.64x256x8.F32.TF32 R24, R160, gdesc[UR8], RZ, !UPT, gsb0 ;  /* 0x07e00008a0187df0 */ /* 0x000fe2000c0028ff */
[----:B------:R-:W-:Y:S01]  /*16e0*/  UMOV UR11, 0x40000040 ;  /* 0x40000040000b7882 */ /* 0x000fe20000000000 */
[----:B------:R-:W-:Y:S01]  /*16f0*/  UMOV UR10, UR6 ;  /* 0x00000006000a7c82 */ /* 0x000fe20008000000 */
[----:B------:R-:W-:Y:S02]  /*1700*/  UIADD3 UR6, UR4, 0x4, URZ ;  /* 0x0000000404067890 */ /* 0x000fe4000fffe03f */
[----:B------:R-:W-:Y:S01]  /*1710*/  UIADD3 UR4, UR4, 0x6, URZ ;  /* 0x0000000604047890 */ /* 0x000fe2000fffe03f */
[----:B------:R-:W-:Y:S02]  /*1720*/  WARPGROUP.DEPBAR.LE gsb0, 0x0 ;  /* 0x00008000000079c5 */ /* 0x000fe40000010000 */
[----:B---3--:R-:W-:-:S15]  /*1730*/  WARPGROUP.ARRIVE ;  /* 0x00000000000079c5 */ /* 0x008fde0000000000 */
[----:B------:R-:W-:-:S05]  /*1740*/  NOP ;  /* 0x0000000000007918 */ /* 0x000fca0000000000 */
[----:B------:R-:W-:Y:S01]  /*1750*/  HGMMA.64x256x8.F32.TF32 R24, R164, gdesc[UR8], R24, gsb0 ;  /* 0x07e00008a4187df0 */ /* 0x000fe20008002818 */
[----:B------:R-:W-:Y:S01]  /*1760*/  UMOV UR10, UR6 ;  /* 0x00000006000a7c82 */ /* 0x000fe20008000000 */
[----:B------:R-:W-:Y:S01]  /*1770*/  UMOV UR11, 0x40000040 ;  /* 0x40000040000b7882 */ /* 0x000fe20000000000 */
[----:B------:R-:W-:Y:S02]  /*1780*/  WARPGROUP.DEPBAR.LE gsb0, 0x0 ;  /* 0x00008000000079c5 */ /* 0x000fe40000010000 */
[----:B------:R-:W-:Y:S04]  /*1790*/  LDS R160, [R5+0xa00] ;  /* 0x000a000005a07984 */ /* 0x000fe80000000800 */
[----:B------:R-:W-:Y:S04]  /*17a0*/  LDS R161, [R5+0xe00] ;  /* 0x000e000005a17984 */ /* 0x000fe80000000800 */
[----:B------:R-:W-:Y:S04]  /*17b0*/  LDS R162, [R9+0xa00] ;  /* 0x000a000009a27984 */ /* 0x000fe80000000800 */
[----:B------:R-:W2:Y:S02]  /*17c0*/  LDS R163, [R9+0xe00] ;  /* 0x000e000009a37984 */ /* 0x000ea40000000800 */
[----:B--2---:R-:W-:-:S09]  /*17d0*/  WARPGROUP.ARRIVE ;  /* 0x00000000000079c5 */ /* 0x004fd20000000000 */
        /* <DEDUP_REMOVED lines=9> */
[----:B------:R-:W-:Y:S03]  /*1870*/  HGMMA.64x256x8.F32.TF32 R24, R160, gdesc[UR8], R24, gsb0 ;  /* 0x07e00008a0187df0 */ /* 0x000fe60008002818 */
[----:B------:R-:W-:Y:S02]  /*1880*/  WARPGROUP.DEPBAR.LE gsb0, 0x0 ;  /* 0x00008000000079c5 */ /* 0x000fe40000010000 */
[----:B------:R-:W-:Y:S05]  /*1890*/  @!P2 BRA `(.L_x_22) ;  /* 0x0000000800c8a947 */ /* 0x000fea0003800000 */
[----:B------:R-:W-:Y:S05]  /*18a0*/  @!P0 BRA `(.L_x_23) ;  /* 0x0000000000048947 */ /* 0x000fea0003800000 */
[----:B------:R-:W-:Y:S01]  /*18b0*/  BPT.TRAP 0x1 ;  /* 0x000000040000795c */ /* 0x000fe20000300000 */
.L_x_23:
[----:B-1----:R-:W-:Y:S05]  /*18c0*/  @P1 BRA `(.L_x_24) ;  /* 0x0000000000181947 */ /* 0x002fea0003800000 */
[----:B------:R-:W1:Y:S01]  /*18d0*/  S2UR UR5, SR_CgaCtaId ;  /* 0x00000000000579c3 */ /* 0x000e620000008800 */
[----:B------:R-:W-:Y:S02]  /*18e0*/  UMOV UR4, 0x400 ;  /* 0x0000040000047882 */ /* 0x000fe40000000000 */
[----:B-1----:R-:W-:-:S06]  /*18f0*/  ULEA UR4, UR5, UR4, 0x18 ;  /* 0x0000000405047291 */ /* 0x002fcc000f8ec03f */
[----:B0-----:R-:W-:-:S04]  /*1900*/  LEA R3, R0, UR4, 0x3 ;  /* 0x0000000400037c11 */ /* 0x001fc8000f8e18ff */
[----:B------:R-:W0:Y:S02]  /*1910*/  SYNCS.PHASECHK.TRANS64.TRYWAIT P1, [R3+URZ], R14 ;  /* 0x0000000e030075a7 */ /* 0x000e24000802017f */
[----:B0-----:R-:W-:Y:S05]  /*1920*/  @!P1 BRA `(.L_x_25) ;  /* 0x000000ac009c9947 */ /* 0x001fea0003800000 */
.L_x_24:
[----:B------:R-:W1:Y:S01]  /*1930*/  S2UR UR5, SR_CgaCtaId ;  /* 0x00000000000579c3 */ /* 0x000e620000008800 */
[----:B------:R-:W-:Y:S01]  /*1940*/  IMAD.SHL.U32 R9, R0, 0x1000, RZ ;  /* 0x0000100000097824 */ /* 0x000fe200078e00ff */
[----:B------:R-:W-:-:S04]  /*1950*/  UMOV UR4, 0x400 ;  /* 0x0000040000047882 */ /* 0x000fc80000000000 */
[----:B0-----:R-:W-:Y:S02]  /*1960*/  LOP3.LUT R3, R9, R4, RZ, 0xfc, !PT ;  /* 0x0000000409037212 */ /* 0x001fe400078efcff */
[----:B------:R-:W0:Y:S01]  /*1970*/  LDC R11, c[0x0][0x28c] ;  /* 0x0000a300ff0b7b82 */ /* 0x000e220000000800 */
[----:B-1----:R-:W-:-:S03]  /*1980*/  ULEA UR9, UR5, UR4, 0x18 ;  /* 0x0000000405097291 */ /* 0x002fc6000f8ec03f */
[----:B------:R-:W-:-:S03]  /*1990*/  UMOV UR4, UR39 ;  /* 0x0000002700047c82 */ /* 0x000fc60008000000 */
[----:B------:R-:W-:Y:S02]  /*19a0*/  LEA R3, R3, UR9, 0x2 ;  /* 0x0000000903037c11 */ /* 0x000fe4000f8e10ff */
[----:B0-----:R-:W-:-:S03]  /*19b0*/  ISETP.GE.AND P1, PT, R11, 0x41, PT ;  /* 0x000000410b00780c */ /* 0x001fc60003f26270 */
[----:B------:R-:W-:Y:S01]  /*19c0*/  IMAD.IADD R5, R12, 0x1, R3 ;  /* 0x000000010c057824 */ /* 0x000fe200078e0203 */
[----:B------:R0:W1:Y:S04]  /*19d0*/  LDS R164, [R3+0x800] ;  /* 0x0008000003a47984 */ /* 0x0000680000000800 */
[----:B------:R0:W2:Y:S04]  /*19e0*/  LDS R165, [R3+0xc00] ;  /* 0x000c000003a57984 */ /* 0x0000a80000000800 */
[----:B------:R0:W3:Y:S04]  /*19f0*/  LDS R166, [R5+0x800] ;  /* 0x0008000005a67984 */ /* 0x0000e80000000800 */
[----:B------:R0:W4:Y:S01]  /*1a00*/  LDS R167, [R5+0xc00] ;  /* 0x000c000005a77984 */ /* 0x0001220000000800 */
[----:B------:R-:W-:Y:S05]  /*1a10*/  @!P1 BRA `(.L_x_26) ;  /* 0x00000004008c9947 */ /* 0x000fea0003800000 */
[----:B------:R-:W-:Y:S01]  /*1a20*/  R2UR UR6, R0 ;  /* 0x00000000000672ca */ /* 0x000fe200000e0000 */
[----:B------:R-:W-:-:S06]  /*1a30*/  UIADD3 UR4, UR40, -0x1, URZ ;  /* 0xffffffff28047890 */ /* 0x000fcc000fffe03f */
[----:B0-----:R-:W-:Y:S01]  /*1a40*/  IMAD.U32 R3, RZ, RZ, UR4 ;  /* 0x00000004ff037e24 */ /* 0x001fe2000f8e00ff */
[----:B------:R-:W-:-:S07]  /*1a50*/  UMOV UR4, UR39 ;  /* 0x0000002700047c82 */ /* 0x000fce0008000000 */
.L_x_34:
[----:B------:R-:W-:-:S04]  /*1a60*/  UIADD3 UR5, UR6, 0x1, URZ ;  /* 0x0000000106057890 */ /* 0x000fc8000fffe03f */
[----:B------:R-:W-:-:S04]  /*1a70*/  UISETP.NE.AND UP0, UPT, UR5, 0x4, UPT ;  /* 0x000000040500788c */ /* 0x000fc8000bf05270 */
[----:B------:R-:W-:Y:S02]  /*1a80*/  USEL UR8, URZ, 0x1, UP0 ;  /* 0x000000013f087887 */ /* 0x000fe40008000000 */
[----:B------:R-:W-:-:S04]  /*1a90*/  USEL UR5, UR5, URZ, UP0 ;  /* 0x0000003f05057287 */ /* 0x000fc80008000000 */
[----:B------:R-:W-:Y:S02]  /*1aa0*/  LOP3.LUT R15, R15, UR8, RZ, 0x3c, !PT ;  /* 0x000000080f0f7c12 */ /* 0x000fe4000f8e3cff */
[----:B------:R-:W-:Y:S01]  /*1ab0*/  IMAD.U32 R0, RZ, RZ, UR5 ;  /* 0x00000005ff007e24 */ /* 0x000fe2000f8e00ff */
[----:B0-----:R-:W-:Y:S06]  /*1ac0*/  @!P0 BRA `(.L_x_27) ;  /* 0x0000000000048947 */ /* 0x001fec0003800000 */
[----:B------:R-:W-:Y:S01]  /*1ad0*/  BPT.TRAP 0x1 ;  /* 0x000000040000795c */ /* 0x000fe20000300000 */
.L_x_27:
[----:B------:R-:W0:Y:S01]  /*1ae0*/  S2UR UR5, SR_CgaCtaId ;  /* 0x00000000000579c3 */ /* 0x000e220000008800 */
[----:B------:R-:W-:Y:S01]  /*1af0*/  UMOV UR9, 0x400 ;  /* 0x0000040000097882 */ /* 0x000fe20000000000 */
[----:B------:R-:W-:Y:S01]  /*1b00*/  SHF.L.U32 R20, R15, 0x1f, RZ ;  /* 0x0000001f0f147819 */ /* 0x000fe200000006ff */
[----:B------:R-:W-:Y:S01]  /*1b10*/  ULEA UR8, UR6, UR7, 0xb ;  /* 0x0000000706087291 */ /* 0x000fe2000f8e583f */
[C---:B------:R-:W-:Y:S01]  /*1b20*/  IMAD.SHL.U32 R10, R18.reuse, 0x10, RZ ;  /* 0x00000010120a7824 */ /* 0x040fe200078e00ff */
[----:B------:R-:W-:Y:S01]  /*1b30*/  UMOV UR11, 0x40000040 ;  /* 0x40000040000b7882 */ /* 0x000fe20000000000 */
[----:B------:R-:W-:Y:S01]  /*1b40*/  SHF.R.U32.HI R8, RZ, 0x2, R18 ;  /* 0x00000002ff087819 */ /* 0x000fe20000011612 */
[----:B------:R-:W-:Y:S02]  /*1b50*/  IMAD.SHL.U32 R5, R18, 0x8, RZ ;  /* 0x0000000812057824 */ /* 0x000fe400078e00ff */
[----:B------:R-:W-:Y:S01]  /*1b60*/  LOP3.LUT R10, R10, 0xe00, RZ, 0xc0, !PT ;  /* 0x00000e000a0a7812 */ /* 0x000fe200078ec0ff */
[----:B------:R-:W-:Y:S01]  /*1b70*/  UMOV UR10, UR8 ;  /* 0x00000008000a7c82 */ /* 0x000fe20008000000 */
[C---:B------:R-:W-:Y:S01]  /*1b80*/  LOP3.LUT R7, R8.reuse, 0x4, RZ, 0xc0, !PT ;  /* 0x0000000408077812 */ /* 0x040fe200078ec0ff */
[----:B------:R-:W-:Y:S01]  /*1b90*/  IMAD.U32 R22, RZ, RZ, UR6 ;  /* 0x00000006ff167e24 */ /* 0x000fe2000f8e00ff */
[----:B------:R-:W-:Y:S01]  /*1ba0*/  LOP3.LUT R6, R8, 0x3, RZ, 0xc0, !PT ;  /* 0x0000000308067812 */ /* 0x000fe200078ec0ff */
[----:B------:R-:W-:Y:S01]  /*1bb0*/  UIADD3 UR6, UR8, 0x2, URZ ;  /* 0x0000000208067890 */ /* 0x000fe2000fffe03f */
[----:B------:R-:W-:-:S04]  /*1bc0*/  LOP3.LUT R9, R10, R7, RZ, 0xfc, !PT ;  /* 0x000000070a097212 */ /* 0x000fc800078efcff */
[----:B------:R-:W-:-:S04]  /*1bd0*/  LOP3.LUT R14, R9, R6, RZ, 0xfc, !PT ;  /* 0x00000006090e7212 */ /* 0x000fc800078efcff */
[----:B------:R-:W-:Y:S01]  /*1be0*/  LOP3.LUT R5, R14, 0x18, R5, 0xf8, !PT ;  /* 0x000000180e057812 */ /* 0x000fe200078ef805 */
[----:B0-----:R-:W-:-:S04]  /*1bf0*/  ULEA UR9, UR5, UR9, 0x18 ;  /* 0x0000000905097291 */ /* 0x001fc8000f8ec03f */
[----:B------:R-:W-:Y:S02]  /*1c00*/  IMAD R5, R22, 0x1000, R5 ;  /* 0x0000100016057824 */ /* 0x000fe400078e0205 */
[----:B------:R-:W-:-:S03]  /*1c10*/  LEA R11, R0, UR9, 0x3 ;  /* 0x00000009000b7c11 */ /* 0x000fc6000f8e18ff */
[----:B------:R-:W-:Y:S01]  /*1c20*/  LEA R5, R5, UR9, 0x2 ;  /* 0x0000000905057c11 */ /* 0x000fe2000f8e10ff */
[----:B------:R0:W0:Y:S01]  /*1c30*/  SYNCS.PHASECHK.TRANS64.TRYWAIT P1, [R11+URZ], R20 ;  /* 0x000000140b0075a7 */ /* 0x000022000802017f */
[----:B-1234-:R-:W-:-:S03]  /*1c40*/  WARPGROUP.ARRIVE ;  /* 0x00000000000079c5 */ /* 0x01efc60000000000 */
[----:B------:R-:W-:-:S03]  /*1c50*/  IMAD.IADD R9, R12, 0x1, R5 ;  /* 0x000000010c097824 */ /* 0x000fc600078e0205 */
[----:B------:R-:W-:Y:S01]  /*1c60*/  HGMMA.64x256x8.F32.TF32 R24, R164, gdesc[UR8], R24, gsb0 ;  /* 0x07e00008a4187df0 */ /* 0x000fe20008002818 */
[----:B------:R-:W-:Y:S01]  /*1c70*/  UMOV UR10, UR6 ;  /* 0x00000006000a7c82 */ /* 0x000fe20008000000 */
[----:B------:R-:W-:Y:S01]  /*1c80*/  UMOV UR11, 0x40000040 ;  /* 0x40000040000b7882 */ /* 0x000fe20000000000 */
[----:B------:R-:W-:Y:S02]  /*1c90*/  WARPGROUP.DEPBAR.LE gsb0, 0x0 ;  /* 0x00008000000079c5 */ /* 0x000fe40000010000 */
[----:B------:R-:W-:Y:S04]  /*1ca0*/  LDS R164, [R5+0x900] ;  /* 0x0009000005a47984 */ /* 0x000fe80000000800 */
[----:B------:R-:W-:Y:S04]  /*1cb0*/  LDS R165, [R5+0xd00] ;  /* 0x000d000005a57984 */ /* 0x000fe80000000800 */
[----:B------:R-:W-:Y:S04]  /*1cc0*/  LDS R166, [R9+0x900] ;  /* 0x0009000009a67984 */ /* 0x000fe80000000800 */
[----:B------:R-:W1:Y:S02]  /*1cd0*/  LDS R167, [R9+0xd00] ;  /* 0x000d000009a77984 */ /* 0x000e640000000800 */
[----:B-1----:R-:W-:-:S09]  /*1ce0*/  WARPGROUP.ARRIVE ;  /* 0x00000000000079c5 */ /* 0x002fd20000000000 */
[----:B------:R-:W-:Y:S03]  /*1cf0*/  HGMMA.64x256x8.F32.TF32 R24, R164, gdesc[UR8], R24, gsb0 ;  /* 0x07e00008a4187df0 */ /* 0x000fe60008002818 */
[----:B------:R-:W-:Y:S02]  /*1d00*/  WARPGROUP.DEPBAR.LE gsb0, 0x0 ;  /* 0x00008000000079c5 */ /* 0x000fe40000010000 */
[----:B------:R1:W2:Y:S04]  /*1d10*/  LDS R160, [R5+0xa00] ;  /* 0x000a000005a07984 */ /* 0x0002a80000000800 */
[----:B------:R1:W3:Y:S04]  /*1d20*/  LDS R161, [R5+0xe00] ;  /* 0x000e000005a17984 */ /* 0x0002e80000000800 */
[----:B------:R1:W4:Y:S04]  /*1d30*/  LDS R162, [R9+0xa00] ;  /* 0x000a000009a27984 */ /* 0x0003280000000800 */
[----:B------:R1:W0:Y:S01]  /*1d40*/  LDS R163, [R9+0xe00] ;  /* 0x000e000009a37984 */ /* 0x0002220000000800 */
[----:B------:R-:W-:Y:S05]  /*1d50*/  @!P0 BRA `(.L_x_28) ;  /* 0x0000000000048947 */ /* 0x000fea0003800000 */
[----:B------:R-:W-:Y:S01]  /*1d60*/  BPT.TRAP 0x1 ;  /* 0x000000040000795c */ /* 0x000fe20000300000 */
.L_x_28:
[----:B------:R-:W-:Y:S01]  /*1d70*/  ULEA UR5, UR4, UR9, 0x3 ;  /* 0x0000000904057291 */ /* 0x000fe2000f8e183f */
[----:B------:R-:W-:-:S03]  /*1d80*/  ISETP.GT.U32.AND P2, PT, R19, 0x1, PT ;  /* 0x000000011300780c */ /* 0x000fc60003f44070 */
[----:B------:R-:W-:-:S04]  /*1d90*/  UIADD3 UR5, UR5, 0x20, URZ ;  /* 0x0000002005057890 */ /* 0x000fc8000fffe03f */
[----:B------:R-:W-:-:S09]  /*1da0*/  UPRMT UR5, URZ, 0x654, UR5 ;  /* 0x000006543f057896 */ /* 0x000fd20008000005 */
[----:B------:R-:W-:Y:S01]  /*1db0*/  SYNCS.ARRIVE.TRANS64.RED.A1T0 RZ, [UR5], RZ ;  /* 0x000000ffffff79a7 */ /* 0x000fe20008100405 */
[----:B------:R-:W-:Y:S05]  /*1dc0*/  @P2 BRA `(.L_x_29) ;  /* 0x0000000000042947 */ /* 0x000fea0003800000 */
[----:B------:R-:W-:Y:S01]  /*1dd0*/  BPT.TRAP 0x1 ;  /* 0x000000040000795c */ /* 0x000fe20000300000 */
.L_x_29:
[----:B------:R-:W-:Y:S01]  /*1de0*/  UIADD3 UR6, UR8, 0x4, URZ ;  /* 0x0000000408067890 */ /* 0x000fe2000fffe03f */
[----:B0-234-:R-:W-:Y:S01]  /*1df0*/  WARPGROUP.ARRIVE ;  /* 0x00000000000079c5 */ /* 0x01dfe20000000000 */
[----:B------:R-:W-:Y:S01]  /*1e00*/  UMOV UR11, 0x40000040 ;  /* 0x40000040000b7882 */ /* 0x000fe20000000000 */
[----:B------:R-:W-:-:S04]  /*1e10*/  UIADD3 UR4, UR4, 0x1, URZ ;  /* 0x0000000104047890 */ /* 0x000fc8000fffe03f */
[----:B------:R-:W-:Y:S01]  /*1e20*/  UMOV UR10, UR6 ;  /* 0x00000006000a7c82 */ /* 0x000fe20008000000 */
[----:B------:R-:W-:Y:S01]  /*1e30*/  UISETP.NE.AND UP0, UPT, UR4, 0x4, UPT ;  /* 0x000000040400788c */ /* 0x000fe2000bf05270 */
[----:B------:R-:W-:Y:S03]  /*1e40*/  HGMMA.64x256x8.F32.TF32 R24, R160, gdesc[UR8], R24, gsb0 ;  /* 0x07e00008a0187df0 */ /* 0x000fe60008002818 */
[----:B------:R-:W-:Y:S01]  /*1e50*/  USEL UR4, UR4, URZ, UP0 ;  /* 0x0000003f04047287 */ /* 0x000fe20008000000 */
[----:B------:R-:W-:Y:S02]  /*1e60*/  WARPGROUP.DEPBAR.LE gsb0, 0x0 ;  /* 0x00008000000079c5 */ /* 0x000fe40000010000 */
[----:B------:R0:W2:Y:S04]  /*1e70*/  LDS R160, [R5+0xb00] ;  /* 0x000b000005a07984 */ /* 0x0000a80000000800 */
[----:B------:R0:W3:Y:S04]  /*1e80*/  LDS R161, [R5+0xf00] ;  /* 0x000f000005a17984 */ /* 0x0000e80000000800 */
[----:B------:R0:W4:Y:S04]  /*1e90*/  LDS R162, [R9+0xb00] ;  /* 0x000b000009a27984 */ /* 0x0001280000000800 */
[----:B------:R0:W0:Y:S01]  /*1ea0*/  LDS R163, [R9+0xf00] ;  /* 0x000f000009a37984 */ /* 0x0000220000000800 */
[----:B------:R-:W-:Y:S05]  /*1eb0*/  @!P0 BRA `(.L_x_30) ;  /* 0x0000000000048947 */ /* 0x000fea0003800000 */
[----:B------:R-:W-:Y:S01]  /*1ec0*/  BPT.TRAP 0x1 ;  /* 0x000000040000795c */ /* 0x000fe20000300000 */
.L_x_30:
[----:B01----:R-:W-:Y:S01]  /*1ed0*/  IMAD.SHL.U32 R9, R0, 0x1000, RZ ;  /* 0x0000100000097824 */ /* 0x003fe200078e00ff */
[----:B------:R-:W-:Y:S04]  /*1ee0*/  BSSY B0, `(.L_x_31) ;  /* 0x0000007000007945 */ /* 0x000fe80003800000 */
[----:B------:R-:W-:-:S04]  /*1ef0*/  LOP3.LUT R5, R9, R4, RZ, 0xfc, !PT ;  /* 0x0000000409057212 */ /* 0x000fc800078efcff */
[----:B------:R-:W-:-:S05]  /*1f00*/  LEA R5, R5, UR9, 0x2 ;  /* 0x0000000905057c11 */ /* 0x000fca000f8e10ff */
[----:B------:R-:W-:Y:S01]  /*1f10*/  IMAD.IADD R13, R12, 0x1, R5 ;  /* 0x000000010c0d7824 */ /* 0x000fe200078e0205 */
[----:B------:R-:W-:Y:S06]  /*1f20*/  @P1 BRA `(.L_x_32) ;  /* 0x0000000000081947 */ /* 0x000fec0003800000 */
[----:B------:R-:W0:Y:S02]  /*1f30*/  SYNCS.PHASECHK.TRANS64.TRYWAIT P1, [R11+URZ], R20 ;  /* 0x000000140b0075a7 */ /* 0x000e24000802017f */
[----:B0-----:R-:W-:Y:S05]  /*1f40*/  @!P1 BRA `(.L_x_33) ;  /* 0x000000a800289947 */ /* 0x001fea0003800000 */
.L_x_32:
[----:B------:R-:W-:Y:S05]  /*1f50*/  BSYNC B0 ;  /* 0x0000000000007941 */ /* 0x000fea0003800000 */
.L_x_31:
[----:B------:R1:W0:Y:S01]  /*1f60*/  LDS R164, [R5+0x800] ;  /* 0x0008000005a47984 */ /* 0x0002220000000800 */
[----:B------:R-:W-:Y:S05]  /*1f70*/  WARPSYNC.ALL ;  /* 0x0000000000007948 */ /* 0x000fea0003800000 */
[----:B------:R1:W0:Y:S04]  /*1f80*/  LDS R165, [R5+0xc00] ;  /* 0x000c000005a57984 */ /* 0x0002280000000800 */
[----:B------:R1:W0:Y:S04]  /*1f90*/  LDS R166, [R13+0x800] ;  /* 0x000800000da67984 */ /* 0x0002280000000800 */
[----:B------:R1:W0:Y:S01]  /*1fa0*/  LDS R167, [R13+0xc00] ;  /* 0x000c00000da77984 */ /* 0x0002220000000800 */
[----:B------:R-:W-:Y:S01]  /*1fb0*/  UIADD3 UR6, UR8, 0x6, URZ ;  /* 0x0000000608067890 */ /* 0x000fe2000fffe03f */
[----:B--234-:R-:W-:Y:S01]  /*1fc0*/  WARPGROUP.ARRIVE ;  /* 0x00000000000079c5 */ /* 0x01cfe20000000000 */
[----:B------:R-:W-:Y:S01]  /*1fd0*/  UMOV UR11, 0x40000040 ;  /* 0x40000040000b7882 */ /* 0x000fe20000000000 */
[C---:B------:R-:W-:Y:S01]  /*1fe0*/  ISETP.GT.AND P1, PT, R3.reuse, 0x2, PT ;  /* 0x000000020300780c */ /* 0x040fe20003f24270 */
[----:B------:R-:W-:-:S03]  /*1ff0*/  VIADD R3, R3, 0xffffffff ;  /* 0xffffffff03037836 */ /* 0x000fc60000000000 */
[----:B------:R-:W-:Y:S01]  /*2000*/  UMOV UR10, UR6 ;  /* 0x00000006000a7c82 */ /* 0x000fe20008000000 */
[----:B------:R-:W-:Y:S01]  /*2010*/  R2UR UR6, R0 ;  /* 0x00000000000672ca */ /* 0x000fe200000e0000 */
[----:B------:R-:W-:Y:S03]  /*2020*/  HGMMA.64x256x8.F32.TF32 R24, R160, gdesc[UR8], R24, gsb0 ;  /* 0x07e00008a0187df0 */ /* 0x000fe60008002818 */
[----:B------:R-:W-:-:S04]  /*2030*/  WARPGROUP.DEPBAR.LE gsb0, 0x0 ;  /* 0x00008000000079c5 */ /* 0x000fc80000010000 */
[----:B-1----:R-:W-:Y:S07]  /*2040*/  @P1 BRA `(.L_x_34) ;  /* 0xfffffff800841947 */ /* 0x002fee000383ffff */
.L_x_26:
[----:B0-----:R-:W-:Y:S01]  /*2050*/  IMAD.MOV.U32 R5, RZ, RZ, 0x40000040 ;  /* 0x40000040ff057424 */ /* 0x001fe200078e00ff */
[----:B------:R-:W-:Y:S01]  /*2060*/  LEA R4, R0, UR7, 0xb ;  /* 0x0000000700047c11 */ /* 0x000fe2000f8e58ff */
[----:B-1234-:R-:W-:Y:S01]  /*2070*/  WARPGROUP.ARRIVE ;  /* 0x00000000000079c5 */ /* 0x01efe20000000000 */
[----:B------:R-:W-:Y:S01]  /*2080*/  IMAD.SHL.U32 R0, R18, 0x8, RZ ;  /* 0x0000000812007824 */ /* 0x000fe200078e00ff */
[----:B------:R-:W-:Y:S02]  /*2090*/  LOP3.LUT R7, R6, R10, R7, 0xfe, !PT ;  /* 0x0000000a06077212 */ /* 0x000fe400078efe07 */
[C---:B------:R-:W-:Y:S01]  /*20a0*/  R2UR UR6, R4.reuse ;  /* 0x00000000040672ca */ /* 0x040fe200000e0000 */
[----:B------:R-:W-:Y:S01]  /*20b0*/  VIADD R6, R4, 0x2 ;  /* 0x0000000204067836 */ /* 0x000fe20000000000 */
[----:B------:R-:W-:Y:S02]  /*20c0*/  R2UR UR7, R5 ;  /* 0x00000000050772ca */ /* 0x000fe400000e0000 */
[----:B------:R-:W-:Y:S01]  /*20d0*/  LOP3.LUT R0, R7, 0x18, R0, 0xf8, !PT ;  /* 0x0000001807007812 */ /* 0x000fe200078ef800 */
[----:B------:R-:W-:-:S04]  /*20e0*/  IMAD.MOV.U32 R7, RZ, RZ, 0x40000040 ;  /* 0x40000040ff077424 */ /* 0x000fc800078e00ff */
[----:B------:R-:W-:-:S05]  /*20f0*/  IMAD.IADD R9, R0, 0x1, R9 ;  /* 0x0000000100097824 */ /* 0x000fca00078e0209 */
[----:B------:R-:W-:Y:S01]  /*2100*/  LEA R9, R9, UR9, 0x2 ;  /* 0x0000000909097c11 */ /* 0x000fe2000f8e10ff */
[----:B------:R-:W-:Y:S01]  /*2110*/  HGMMA.64x256x8.F32.TF32 R24, R164, gdesc[UR4], R24, gsb0 ;  /* 0x07e00004a4187df0 */ /* 0x000fe20008002818 */
[----:B------:R-:W-:Y:S02]  /*2120*/  R2UR UR6, R6 ;  /* 0x00000000060672ca */ /* 0x000fe400000e0000 */
[----:B------:R-:W-:Y:S01]  /*2130*/  R2UR UR7, R7 ;  /* 0x00000000070772ca */ /* 0x000fe200000e0000 */
[----:B------:R-:W-:Y:S01]  /*2140*/  IMAD.IADD R12, R12, 0x1, R9 ;  /* 0x000000010c0c7824 */ /* 0x000fe200078e0209 */
[----:B------:R-:W-:Y:S02]  /*2150*/  WARPGROUP.DEPBAR.LE gsb0, 0x0 ;  /* 0x00008000000079c5 */ /* 0x000fe40000010000 */
[----:B------:R-:W-:Y:S04]  /*2160*/  LDS R160, [R9+0x900] ;  /* 0x0009000009a07984 */ /* 0x000fe80000000800 */
[----:B------:R-:W-:Y:S04]  /*2170*/  LDS R161, [R9+0xd00] ;  /* 0x000d000009a17984 */ /* 0x000fe80000000800 */
[----:B------:R-:W-:Y:S04]  /*2180*/  LDS R162, [R12+0x900] ;  /* 0x000900000ca27984 */ /* 0x000fe80000000800 */
[----:B------:R-:W0:Y:S02]  /*2190*/  LDS R163, [R12+0xd00] ;  /* 0x000d00000ca37984 */ /* 0x000e240000000800 */
[----:B0-----:R-:W-:-:S07]  /*21a0*/  WARPGROUP.ARRIVE ;  /* 0x00000000000079c5 */ /* 0x001fce0000000000 */
[----:B------:R-:W-:Y:S03]  /*21b0*/  HGMMA.64x256x8.F32.TF32 R24, R160, gdesc[UR4], R24, gsb0 ;  /* 0x07e00004a0187df0 */ /* 0x000fe60008002818 */
[----:B------:R-:W-:Y:S02]  /*21c0*/  WARPGROUP.DEPBAR.LE gsb0, 0x0 ;  /* 0x00008000000079c5 */ /* 0x000fe40000010000 */
[----:B------:R0:W1:Y:S04]  /*21d0*/  LDS R160, [R9+0xa00] ;  /* 0x000a000009a07984 */ /* 0x0000680000000800 */
[----:B------:R0:W2:Y:S04]  /*21e0*/  LDS R161, [R9+0xe00] ;  /* 0x000e000009a17984 */ /* 0x0000a80000000800 */
[----:B------:R0:W3:Y:S04]  /*21f0*/  LDS R162, [R12+0xa00] ;  /* 0x000a00000ca27984 */ /* 0x0000e80000000800 */
[----:B------:R0:W4:Y:S01]  /*2200*/  LDS R163, [R12+0xe00] ;  /* 0x000e00000ca37984 */ /* 0x0001220000000800 */
[----:B------:R-:W-:Y:S05]  /*2210*/  @!P0 BRA `(.L_x_35) ;  /* 0x0000000000048947 */ /* 0x000fea0003800000 */
[----:B------:R-:W-:Y:S01]  /*2220*/  BPT.TRAP 0x1 ;  /* 0x000000040000795c */ /* 0x000fe20000300000 */
.L_x_35:
[----:B------:R-:W-:Y:S01]  /*2230*/  ULEA UR4, UR4, UR9, 0x3 ;  /* 0x0000000904047291 */ /* 0x000fe2000f8e183f */
[----:B------:R-:W-:-:S03]  /*2240*/  ISETP.GT.U32.AND P1, PT, R19, 0x1, PT ;  /* 0x000000011300780c */ /* 0x000fc60003f24070 */
[----:B------:R-:W-:-:S04]  /*2250*/  UIADD3 UR4, UR4, 0x20, URZ ;  /* 0x0000002004047890 */ /* 0x000fc8000fffe03f */
[----:B------:R-:W-:-:S09]  /*2260*/  UPRMT UR4, URZ, 0x654, UR4 ;  /* 0x000006543f047896 */ /* 0x000fd20008000004 */
[----:B------:R-:W-:Y:S01]  /*2270*/  SYNCS.ARRIVE.TRANS64.RED.A1T0 RZ, [UR4], RZ ;  /* 0x000000ffffff79a7 */ /* 0x000fe20008100404 */
[----:B------:R-:W-:Y:S05]  /*2280*/  @P1 BRA `(.L_x_36) ;  /* 0x0000000000041947 */ /* 0x000fea0003800000 */
[----:B------:R-:W-:Y:S01]  /*2290*/  BPT.TRAP 0x1 ;  /* 0x000000040000795c */ /* 0x000fe20000300000 */
.L_x_36:
[C---:B------:R-:W-:Y:S01]  /*22a0*/  VIADD R6, R4.reuse, 0x4 ;  /* 0x0000000404067836 */ /* 0x040fe20000000000 */
[----:B-1234-:R-:W-:Y:S01]  /*22b0*/  WARPGROUP.ARRIVE ;  /* 0x00000000000079c5 */ /* 0x01efe20000000000 */
[----:B------:R-:W-:Y:S02]  /*22c0*/  IMAD.MOV.U32 R7, RZ, RZ, 0x40000040 ;  /* 0x40000040ff077424 */ /* 0x000fe400078e00ff */
[----:B------:R-:W-:Y:S01]  /*22d0*/  VIADD R4, R4, 0x6 ;  /* 0x0000000604047836 */ /* 0x000fe20000000000 */
[----:B------:R-:W-:Y:S01]  /*22e0*/  R2UR UR6, R6 ;  /* 0x00000000060672ca */ /* 0x000fe200000e0000 */
[----:B------:R-:W-:Y:S01]  /*22f0*/  IMAD.MOV.U32 R5, RZ, RZ, 0x40000040 ;  /* 0x40000040ff057424 */ /* 0x000fe200078e00ff */
[----:B------:R-:W-:-:S13]  /*2300*/  R2UR UR7, R7 ;  /* 0x00000000070772ca */ /* 0x000fda00000e0000 */
[----:B------:R-:W-:Y:S01]  /*2310*/  HGMMA.64x256x8.F32.TF32 R24, R160, gdesc[UR4], R24, gsb0 ;  /* 0x07e00004a0187df0 */ /* 0x000fe20008002818 */
[----:B------:R-:W-:Y:S02]  /*2320*/  R2UR UR6, R4 ;  /* 0x00000000040672ca */ /* 0x000fe400000e0000 */
[----:B------:R-:W-:Y:S01]  /*2330*/  R2UR UR7, R5 ;  /* 0x00000000050772ca */ /* 0x000fe200000e0000 */
[----:B------:R-:W-:Y:S02]  /*2340*/  WARPGROUP.DEPBAR.LE gsb0, 0x0 ;  /* 0x00008000000079c5 */ /* 0x000fe40000010000 */
[----:B------:R-:W-:Y:S04]  /*2350*/  LDS R160, [R9+0xb00] ;  /* 0x000b000009a07984 */ /* 0x000fe80000000800 */
[----:B------:R-:W-:Y:S04]  /*2360*/  LDS R161, [R9+0xf00] ;  /* 0x000f000009a17984 */ /* 0x000fe80000000800 */
[----:B------:R-:W-:Y:S04]  /*2370*/  LDS R162, [R12+0xb00] ;  /* 0x000b00000ca27984 */ /* 0x000fe80000000800 */
[----:B------:R-:W1:Y:S02]  /*2380*/  LDS R163, [R12+0xf00] ;  /* 0x000f00000ca37984 */ /* 0x000e640000000800 */
[----:B-1----:R-:W-:-:S08]  /*2390*/  WARPGROUP.ARRIVE ;  /* 0x00000000000079c5 */ /* 0x002fd00000000000 */
[----:B------:R-:W-:Y:S03]  /*23a0*/  HGMMA.64x256x8.F32.TF32 R24, R160, gdesc[UR4], R24, gsb0 ;  /* 0x07e00004a0187df0 */ /* 0x000fe60008002818 */
[----:B------:R-:W-:Y:S02]  /*23b0*/  WARPGROUP.DEPBAR.LE gsb0, 0x0 ;  /* 0x00008000000079c5 */ /* 0x000fe40000010000 */
.L_x_22:
[----:B------:R-:W-:Y:S05]  /*23c0*/  @!P0 BRA `(.L_x_37) ;  /* 0x0000000000048947 */ /* 0x000fea0003800000 */
[----:B------:R-:W-:Y:S01]  /*23d0*/  BPT.TRAP 0x1 ;  /* 0x000000040000795c */ /* 0x000fe20000300000 */
.L_x_37:
[----:B------:R-:W2:Y:S01]  /*23e0*/  S2UR UR6, SR_CgaCtaId ;  /* 0x00000000000679c3 */ /* 0x000ea20000008800 */
[----:B------:R-:W-:Y:S01]  /*23f0*/  UIADD3 UR39, UR40, UR39, URZ ;  /* 0x0000002728277290 */ /* 0x000fe2000fffe03f */
[----:B------:R-:W-:Y:S01]  /*2400*/  ISETP.GT.U32.AND P0, PT, R19, 0x1, PT ;  /* 0x000000011300780c */ /* 0x000fe20003f04070 */
[----:B------:R-:W-:Y:S02]  /*2410*/  UMOV UR5, 0x400 ;  /* 0x0000040000057882 */ /* 0x000fe40000000000 */
[----:B------:R-:W-:-:S04]  /*2420*/  ULEA UR4, UR39, 0xfffffff8, 0x3 ;  /* 0xfffffff827047891 */ /* 0x000fc8000f8e183f */
[----:B------:R-:W-:Y:S02]  /*2430*/  ULOP3.LUT UR4, UR4, 0x18, URZ, 0xc0, !UPT ;  /* 0x0000001804047892 */ /* 0x000fe4000f8ec03f */
[----:B--2---:R-:W-:-:S04]  /*2440*/  ULEA UR5, UR6, UR5, 0x18 ;  /* 0x0000000506057291 */ /* 0x004fc8000f8ec03f */
[----:B------:R-:W-:-:S04]  /*2450*/  UIADD3 UR4, UR5, 0x20, UR4 ;  /* 0x0000002005047890 */ /* 0x000fc8000fffe004 */
[----:B------:R-:W-:-:S09]  /*2460*/  UPRMT UR4, URZ, 0x654, UR4 ;  /* 0x000006543f047896 */ /* 0x000fd20008000004 */
[----:B------:R-:W-:Y:S01]  /*2470*/  SYNCS.ARRIVE.TRANS64.RED.A1T0 RZ, [UR4], RZ ;  /* 0x000000ffffff79a7 */ /* 0x000fe20008100404 */
[----:B------:R-:W-:Y:S05]  /*2480*/  @P0 BRA `(.L_x_38) ;  /* 0x0000000000040947 */ /* 0x000fea0003800000 */
[----:B------:R-:W-:Y:S01]  /*2490*/  BPT.TRAP 0x1 ;  /* 0x000000040000795c */ /* 0x000fe20000300000 */
.L_x_38:
[----:B------:R-:W2:Y:S01]  /*24a0*/  LDC R7, c[0x0][0x288] ;  /* 0x0000a200ff077b82 */ /* 0x000ea20000000800 */
[C---:B0-----:R-:W-:Y:S01]  /*24b0*/  LOP3.LUT R3, R18.reuse, 0x60, RZ, 0xc0, !PT ;  /* 0x0000006012037812 */ /* 0x041fe200078ec0ff */
[----:B------:R-:W-:Y:S01]  /*24c0*/  IMAD.SHL.U32 R4, R18, 0x2, RZ ;  /* 0x0000000212047824 */ /* 0x000fe200078e00ff */
[----:B------:R-:W-:Y:S01]  /*24d0*/  LOP3.LUT R0, R155, 0x1, RZ, 0xc0, !PT ;  /* 0x000000019b007812 */ /* 0x000fe200078ec0ff */
[----:B------:R-:W-:Y:S01]  /*24e0*/  USHF.R.U32.HI UR4, URZ, 0x2, UR39 ;  /* 0x000000023f047899 */ /* 0x000fe20008011627 */
[----:B------:R-:W-:Y:S01]  /*24f0*/  SHF.R.U32.HI R11, RZ, 0x1, R3 ;  /* 0x00000001ff0b7819 */ /* 0x000fe20000011603 */
[----:B------:R-:W-:Y:S01]  /*2500*/  IMAD.SHL.U32 R13, R154, 0x80, RZ ;  /* 0x000000809a0d7824 */ /* 0x000fe200078e00ff */
[----:B------:R-:W-:Y:S01]  /*2510*/  LOP3.LUT R8, R8, 0x7, RZ, 0xc0, !PT ;  /* 0x0000000708087812 */ /* 0x000fe200078ec0ff */
[----:B------:R-:W-:Y:S01]  /*2520*/  IMAD.SHL.U32 R3, R0, 0x40, RZ ;  /* 0x0000004000037824 */ /* 0x000fe200078e00ff */
[----:B------:R-:W-:Y:S01]  /*2530*/  LOP3.LUT R9, R4, 0x6, RZ, 0xc0, !PT ;  /* 0x0000000604097812 */ /* 0x000fe200078ec0ff */
[----:B------:R-:W-:Y:S01]  /*2540*/  ULOP3.LUT UR4, UR4, 0x1, URZ, 0xc0, !UPT ;  /* 0x0000000104047892 */ /* 0x000fe2000f8ec03f */
[--C-:B------:R-:W-:Y:S01]  /*2550*/  IADD3 R5, RZ, -R11, -R8.reuse ;  /* 0x8000000bff057210 */ /* 0x100fe20007ffe808 */
[----:B------:R-:W-:Y:S01]  /*2560*/  ULDC UR8, c[0x0][0x284] ;  /* 0x0000a10000087ab9 */ /* 0x000fe20000000800 */
[----:B------:R-:W-:Y:S01]  /*2570*/  LOP3.LUT R3, R3, 0x40, R8, 0xe2, !PT ;  /* 0x0000004003037812 */ /* 0x000fe200078ee208 */
[----:B------:R-:W-:Y:S01]  /*2580*/  UISETP.GT.U32.AND UP1, UPT, UR39, 0x3, UPT ;  /* 0x000000032700788c */ /* 0x000fe2000bf24070 */
[----:B------:R-:W-:Y:S01]  /*2590*/  PRMT R8, R9, 0x6540, R152 ;  /* 0x0000654009087816 */ /* 0x000fe20000000098 */
[----:B------:R-:W-:Y:S01]  /*25a0*/  IMAD.SHL.U32 R152, R152, 0x100, RZ ;  /* 0x0000010098987824 */ /* 0x000fe200078e00ff */
[----:B------:R-:W-:Y:S01]  /*25b0*/  UISETP.NE.U32.AND UP0, UPT, UR4, 0x1, UPT ;  /* 0x000000010400788c */ /* 0x000fe2000bf05070 */
[----:B------:R-:W-:Y:S01]  /*25c0*/  IMAD R10, R0, -0x40, R5 ;  /* 0xffffffc0000a7824 */ /* 0x000fe200078e0205 */
[----:B------:R-:W-:Y:S01]  /*25d0*/  LOP3.LUT R0, R18, 0x3, RZ, 0xc0, !PT ;  /* 0x0000000312007812 */ /* 0x000fe200078ec0ff */
[----:B------:R-:W-:Y:S01]  /*25e0*/  UISETP.LT.U32.AND UP1, UPT, UR40, 0x4, UP1 ;  /* 0x000000042800788c */ /* 0x000fe20008f21070 */
[----:B------:R-:W-:Y:S01]  /*25f0*/  SHF.R.S32.HI R23, RZ, 0x1f, R153 ;  /* 0x0000001fff177819 */ /* 0x000fe20000011499 */
[----:B------:R-:W-:Y:S01]  /*2600*/  UISETP.GT.U32.AND UP0, UPT, UR40, 0x3, !UP0 ;  /* 0x000000032800788c */ /* 0x000fe2000c704070 */
[----:B------:R-:W-:Y:S01]  /*2610*/  SHF.R.S32.HI R9, RZ, 0x1f, R8 ;  /* 0x0000001fff097819 */ /* 0x000fe20000011408 */
[----:B------:R-:W-:Y:S01]  /*2620*/  ULDC.64 UR6, c[0x0][0x5d0] ;  /* 0x0001740000067ab9 */ /* 0x000fe20000000a00 */
[----:B--2---:R-:W-:Y:S01]  /*2630*/  ISETP.GE.AND P0, PT, R152, R7, PT ;  /* 0x000000079800720c */ /* 0x004fe20003f06270 */
[----:B------:R-:W-:Y:S01]  /*2640*/  IMAD R15, R0, -0x2, R7 ;  /* 0xfffffffe000f7824 */ /* 0x000fe200078e0207 */
[----:B------:R-:W-:Y:S01]  /*2650*/  USEL UR5, URZ, 0x1, !UP1 ;  /* 0x000000013f057887 */ /* 0x000fe2000c800000 */
[----:B------:R-:W-:Y:S01]  /*2660*/  IMAD R0, R23, UR6, RZ ;  /* 0x0000000617007c24 */ /* 0x000fe2000f8e02ff */
[----:B------:R-:W-:Y:S01]  /*2670*/  ISETP.GE.OR P0, PT, R13, UR8, P0 ;  /* 0x000000080d007c0c */ /* 0x000fe20008706670 */
[----:B------:R-:W-:Y:S01]  /*2680*/  USEL UR4, URZ, 0x1, !UP0 ;  /* 0x000000013f047887 */ /* 0x000fe2000c000000 */
[----:B------:R-:W-:Y:S01]  /*2690*/  IMAD.WIDE R6, R154, 0x80, RZ ;  /* 0x000000809a067825 */ /* 0x000fe200078e02ff */
[----:B------:R-:W-:-:S02]  /*26a0*/  ULOP3.LUT UR39, UR39, 0x3, URZ, 0xc0, !UPT ;  /* 0x0000000327277892 */ /* 0x000fc4000f8ec03f */
[----:B------:R-:W-:Y:S01]  /*26b0*/  ULOP3.LUT UR38, UR4, UR38, UR5, 0x96, !UPT ;  /* 0x0000002604267292 */ /* 0x000fe2000f8e9605 */
[----:B------:R-:W-:Y:S01]  /*26c0*/  IMAD R21, R153, UR7, R0 ;  /* 0x0000000799157c24 */ /* 0x000fe2000f8e0200 */
[----:B------:R-:W-:Y:S01]  /*26d0*/  IADD3 R0, -R13, UR8, R10 ;  /* 0x000000080d007c10 */ /* 0x000fe2000fffe10a */
[----:B------:R-:W-:Y:S01]  /*26e0*/  IMAD.WIDE.U32 R4, R153, UR6, R8 ;  /* 0x0000000699047c25 */ /* 0x000fe2000f8e0008 */
[----:B------:R-:W-:-:S03]  /*26f0*/  LOP3.LUT R171, R6, R3, R11, 0xfe, !PT ;  /* 0x0000000306ab7212 */ /* 0x000fc600078efe0b */
[----:B------:R-:W-:Y:S02]  /*2700*/  IMAD.IADD R5, R5, 0x1, R21 ;  /* 0x0000000105057824 */ /* 0x000fe400078e0215 */
[----:B------:R-:W-:Y:S02]  /*2710*/  IMAD.IADD R3, R15, 0x1, -R152 ;  /* 0x000000010f037824 */ /* 0x000fe400078e0a98 */
[----:B------:R-:W-:Y:S01]  /*2720*/  IMAD.MOV.U32 R154, RZ, RZ, -0x1 ;  /* 0xffffffffff9a7424 */ /* 0x000fe200078e00ff */
[----:B------:R-:W-:Y:S06]  /*2730*/  @P0 BRA `(.L_x_39) ;  /* 0x0000007800d80947 */ /* 0x000fec0003800000 */
[----:B------:R-:W0:Y:S01]  /*2740*/  LDC.64 R10, c[0x0][0x5c8] ;  /* 0x00017200ff0a7b82 */ /* 0x000e220000000a00 */
[----:B-----5:R-:W-:Y:S01]  /*2750*/  FSETP.NEU.AND P0, PT, R157, RZ, PT ;  /* 0x000000ff9d00720b */ /* 0x020fe20003f0d000 */
[----:B------:R-:W-:Y:S01]  /*2760*/  BSSY B0, `(.L_x_39) ;  /* 0x00007b3000007945 */ /* 0x000fe20003800000 */
[----:B-1----:R-:W-:-:S04]  /*2770*/  ISETP.GT.AND P1, PT, R3, RZ, PT ;  /* 0x000000ff0300720c */ /* 0x002fc80003f24270 */
[----:B------:R-:W-:Y:S01]  /*2780*/  ISETP.GT.AND P2, PT, R0, RZ, P1 ;  /* 0x000000ff0000720c */ /* 0x000fe20000f44270 */
[-C--:B0-----:R-:W-:Y:S02]  /*2790*/  IMAD R12, R7, R10.reuse, RZ ;  /* 0x0000000a070c7224 */ /* 0x081fe400078e02ff */
[----:B------:R-:W-:-:S04]  /*27a0*/  IMAD.WIDE.U32 R162, R171, R10, R4 ;  /* 0x0000000aaba27225 */ /* 0x000fc800078e0004 */
[----:B------:R-:W-:-:S04]  /*27b0*/  IMAD R5, R171, R11, R12 ;  /* 0x0000000bab057224 */ /* 0x000fc800078e020c */
[----:B------:R-:W-:Y:S01]  /*27c0*/  IMAD.IADD R173, R163, 0x1, R5 ;  /* 0x00000001a3ad7824 */ /* 0x000fe200078e0205 */
[----:B------:R-:W-:Y:S06]  /*27d0*/  @!P0 BRA `(.L_x_40) ;  /* 0x0000005400948947 */ /* 0x000fec0003800000 */
[----:B------:R-:W0:Y:S01]  /*27e0*/  LDC.64 R14, c[0x0][0x5b8] ;  /* 0x00016e00ff0e7b82 */ /* 0x000e220000000a00 */
[----:B------:R-:W-:-:S07]  /*27f0*/  ULDC.64 UR4, c[0x0][0x5c0] ;  /* 0x0001700000047ab9 */ /* 0x000fce0000000a00 */
[----:B------:R-:W1:Y:S08]  /*2800*/  LDC.64 R168, c[0x0][0x5b0] ;  /* 0x00016c00ffa87b82 */ /* 0x000e700000000a00 */
[----:B------:R-:W2:Y:S01]  /*2810*/  LDC.64 R12, c[0x0][0x5a8] ;  /* 0x00016a00ff0c7b82 */ /* 0x000ea20000000a00 */
[-C--:B0-----:R-:W-:Y:S02]  /*2820*/  IMAD R4, R23, R14.reuse, RZ ;  /* 0x0000000e17047224 */ /* 0x081fe400078e02ff */
[----:B------:R-:W-:-:S04]  /*2830*/  IMAD.WIDE.U32 R164, R153, R14, R8 ;  /* 0x0000000e99a47225 */ /* 0x000fc800078e0008 */
[----:B------:R-:W-:Y:S02]  /*2840*/  IMAD R163, R153, R15, R4 ;  /* 0x0000000f99a37224 */ /* 0x000fe400078e0204 */
[-C--:B-1----:R-:W-:Y:S02]  /*2850*/  IMAD R6, R7, R168.reuse, RZ ;  /* 0x000000a807067224 */ /* 0x082fe400078e02ff */
[----:B------:R-:W-:Y:S02]  /*2860*/  IMAD.IADD R21, R165, 0x1, R163 ;  /* 0x00000001a5157824 */ /* 0x000fe400078e02a3 */
[----:B------:R-:W-:Y:S02]  /*2870*/  IMAD.MOV.U32 R20, RZ, RZ, R164 ;  /* 0x000000ffff147224 */ /* 0x000fe400078e00a4 */
[C---:B------:R-:W-:Y:S02]  /*2880*/  IMAD R167, R171.reuse, R169, R6 ;  /* 0x000000a9aba77224 */ /* 0x040fe400078e0206 */
[----:B------:R-:W-:-:S04]  /*2890*/  IMAD.WIDE.U32 R4, R171, R168, R20 ;  /* 0x000000a8ab047225 */ /* 0x000fc800078e0014 */
[----:B------:R-:W-:Y:S01]  /*28a0*/  IMAD.IADD R5, R5, 0x1, R167 ;  /* 0x0000000105057824 */ /* 0x000fe200078e02a7 */
[----:B--2---:R-:W-:-:S04]  /*28b0*/  LEA R6, P0, R4, R12, 0x2 ;  /* 0x0000000c04067211 */ /* 0x004fc800078010ff */
[----:B------:R-:W-:-:S05]  /*28c0*/  LEA.HI.X R7, R4, R13, R5, 0x2, P0 ;  /* 0x0000000d04077211 */ /* 0x000fca00000f1405 */
[----:B------:R-:W2:Y:S01]  /*28d0*/  @P2 LDG.E.LTC128B R15, desc[UR36][R6.64] ;  /* 0x00000024060f2981 */ /* 0x000ea2000c1e1920 */
[----:B------:R-:W-:Y:S01]  /*28e0*/  IMAD.WIDE.U32 R4, R171, R168, R8 ;  /* 0x000000a8ab047225 */ /* 0x000fe200078e0008 */
[----:B------:R-:W-:Y:S01]  /*28f0*/  ISETP.GT.AND P0, PT, R3, 0x1, PT ;  /* 0x000000010300780c */ /* 0x000fe20003f04270 */
[----:B------:R-:W-:Y:S01]  /*2900*/  BSSY B1, `(.L_x_41) ;  /* 0x0000013000017945 */ /* 0x000fe20003800000 */
[C---:B------:R-:W-:Y:S01]  /*2910*/  SHF.L.U64.HI R161, R168.reuse, 0x3, R169 ;  /* 0x00000003a8a17819 */ /* 0x040fe200000102a9 */
[----:B------:R-:W-:Y:S02]  /*2920*/  IMAD.IADD R5, R167, 0x1, R5 ;  /* 0x00000001a7057824 */ /* 0x000fe400078e0205 */
[----:B------:R-:W-:-:S04]  /*2930*/  IMAD.SHL.U32 R160, R168, 0x8, RZ ;  /* 0x00000008a8a07824 */ /* 0x000fc800078e00ff */
[----:B------:R-:W-:Y:S01]  /*2940*/  IMAD.WIDE.U32 R160, R171, R168, R160 ;  /* 0x000000a8aba07225 */ /* 0x000fe200078e00a0 */
[----:B--2---:R-:W-:-:S05]  /*2950*/  LOP3.LUT R22, R15, 0xffffe000, RZ, 0xc0, !PT ;  /* 0xffffe0000f167812 */ /* 0x004fca00078ec0ff */
[----:B------:R-:W-:Y:S01]  /*2960*/  FMUL R159, R22, R157 ;  /* 0x0000009d169f7220 */ /* 0x000fe20000400000 */
[----:B------:R-:W-:Y:S01]  /*2970*/  IMAD.WIDE.U32 R22, R153, R14, R4 ;  /* 0x0000000e99167225 */ /* 0x000fe200078e0004 */
[----:B------:R-:W-:-:S03]  /*2980*/  LEA R4, P3, R162, UR4, 0x2 ;  /* 0x00000004a2047c11 */ /* 0x000fc6000f8610ff */
[----:B------:R-:W-:Y:S01]  /*2990*/  FFMA R159, R24, R156, R159 ;  /* 0x0000009c189f7223 */ /* 0x000fe2000000009f */
[----:B------:R-:W-:Y:S01]  /*29a0*/  IMAD.IADD R7, R163, 0x1, R23 ;  /* 0x00000001a3077824 */ /* 0x000fe200078e0217 */
[----:B------:R-:W-:Y:S02]  /*29b0*/  LEA.HI.X R5, R162, UR5, R173, 0x2, P3 ;  /* 0x00000005a2057c11 */ /* 0x000fe400098f14ad */
[----:B------:R-:W-:Y:S02]  /*29c0*/  ISETP.GT.AND P3, PT, R0, RZ, P0 ;  /* 0x000000ff0000720c */ /* 0x000fe40000764270 */
[----:B------:R-:W-:Y:S02]  /*29d0*/  F2FP.TF32.F32.PACK_B R159, R159 ;  /* 0x0000009fff9f723e */ /* 0x000fe400024050ff */
[----:B------:R-:W-:-:S03]  /*29e0*/  LEA R6, P4, R22, R12, 0x2 ;  /* 0x0000000c16067211 */ /* 0x000fc600078810ff */
[----:B------:R0:W-:Y:S01]  /*29f0*/  @P2 STG.E desc[UR36][R4.64], R159 ;  /* 0x0000009f04002986 */ /* 0x0001e2000c101924 */
[----:B------:R-:W-:-:S05]  /*2a00*/  LEA.HI.X R7, R22, R13, R7, 0x2, P4 ;  /* 0x0000000d16077211 */ /* 0x000fca00020f1407 */
[----:B------:R-:W-:Y:S05]  /*2a10*/  @!P3 BRA `(.L_x_42) ;  /* 0x000000000004b947 */ /* 0x000fea0003800000 */
[----:B------:R1:W5:Y:S02]  /*2a20*/  LDG.E.LTC128B R15, desc[UR36][R6.64+0x4] ;  /* 0x00000424060f7981 */ /* 0x000364000c1e1920 */
.L_x_42:
[----:B------:R-:W-:Y:S05]  /*2a30*/  BSYNC B1 ;  /* 0x0000000000017941 */ /* 0x000fea0003800000 */
.L_x_41:
[----:B-----5:R-:W-:Y:S01]  /*2a40*/  LOP3.LUT R20, R15, 0xffffe000, RZ, 0xc0, !PT ;  /* 0xffffe0000f147812 */ /* 0x020fe200078ec0ff */
[----:B------:R-:W-:Y:S01]  /*2a50*/  IMAD.IADD R167, R167, 0x1, R161 ;  /* 0x00000001a7a77824 */ /* 0x000fe200078e02a1 */
[----:B------:R-:W-:Y:S01]  /*2a60*/  IADD3 R164, P2, R164, R160, RZ ;  /* 0x000000a0a4a47210 */ /* 0x000fe20007f5e0ff */
[----:B------:R-:W-:Y:S01]  /*2a70*/  IMAD.MOV.U32 R24, RZ, RZ, R15 ;  /* 0x000000ffff187224 */ /* 0x000fe200078e000f */
[----:B------:R-:W-:Y:S01]  /*2a80*/  ISETP.GT.AND P1, PT, R0, 0x8, P1 ;  /* 0x000000080000780c */ /* 0x000fe20000f24270 */
[----:B------:R-:W-:Y:S02]  /*2a90*/  FMUL R20, R20, R157 ;  /* 0x0000009d14147220 */ /* 0x000fe40000400000 */
[----:B------:R-:W-:Y:S02]  /*2aa0*/  IMAD.X R21, R167, 0x1, R21, P2 ;  /* 0x00000001a7157824 */ /* 0x000fe400010e0615 */
[----:B------:R-:W-:Y:S01]  /*2ab0*/  FFMA R25, R25, R156, R20 ;  /* 0x0000009c19197223 */ /* 0x000fe20000000014 */
[----:B------:R-:W-:-:S04]  /*2ac0*/  LEA R20, P2, R164, R12, 0x2 ;  /* 0x0000000ca4147211 */ /* 0x000fc800078410ff */
[----:B------:R-:W-:Y:S02]  /*2ad0*/  F2FP.TF32.F32.PACK_B R25, R25 ;  /* 0x00000019ff19723e */ /* 0x000fe400024050ff */
[----:B------:R-:W-:-:S03]  /*2ae0*/  LEA.HI.X R21, R164, R13, R21, 0x2, P2 ;  /* 0x0000000da4157211 */ /* 0x000fc600010f1415 */
[----:B------:R2:W-:Y:S04]  /*2af0*/  @P3 STG.E desc[UR36][R4.64+0x4], R25 ;  /* 0x0000041904003986 */ /* 0x0005e8000c101924 */
[----:B------:R-:W3:Y:S01]  /*2b00*/  @P1 LDG.E.LTC128B R24, desc[UR36][R20.64] ;  /* 0x0000002414181981 */ /* 0x000ee2000c1e1920 */
[----:B------:R-:W-:Y:S01]  /*2b10*/  IADD3 R8, P2, R8, R160, RZ ;  /* 0x000000a008087210 */ /* 0x000fe20007f5e0ff */
[----:B------:R-:W-:Y:S01]  /*2b20*/  BSSY B1, `(.L_x_43) ;  /* 0x0000011000017945 */ /* 0x000fe20003800000 */
[----:B------:R-:W-:Y:S02]  /*2b30*/  SHF.L.U64.HI R11, R10, 0x5, R11 ;  /* 0x000000050a0b7819 */ /* 0x000fe4000001020b */
[----:B------:R-:W-:Y:S01]  /*2b40*/  ISETP.GT.AND P0, PT, R0, 0x8, P0 ;  /* 0x000000080000780c */ /* 0x000fe20000704270 */
[----:B------:R-:W-:Y:S01]  /*2b50*/  IMAD.X R9, R9, 0x1, R167, P2 ;  /* 0x0000000109097824 */ /* 0x000fe200010e06a7 */
[----:B------:R-:W-:Y:S01]  /*2b60*/  LEA R10, P2, R10, R4, 0x5 ;  /* 0x000000040a0a7211 */ /* 0x000fe200078428ff */
[----:B------:R-:W-:-:S04]  /*2b70*/  IMAD.WIDE.U32 R14, R153, R14, R8 ;  /* 0x0000000e990e7225 */ /* 0x000fc800078e0008 */
[----:B------:R-:W-:Y:S01]  /*2b80*/  IMAD.X R11, R11, 0x1, R5, P2 ;  /* 0x000000010b0b7824 */ /* 0x000fe200010e0605 */
[----:B------:R-:W-:Y:S01]  /*2b90*/  LEA R8, P3, R14, R12, 0x2 ;  /* 0x0000000c0e087211 */ /* 0x000fe200078610ff */
[----:B------:R-:W-:-:S05]  /*2ba0*/  IMAD.IADD R9, R163, 0x1, R15 ;  /* 0x00000001a3097824 */ /* 0x000fca00078e020f */
[----:B------:R-:W-:Y:S02]  /*2bb0*/  LEA.HI.X R9, R14, R13, R9, 0x2, P3 ;  /* 0x0000000d0e097211 */ /* 0x000fe400018f1409 */
[----:B---3--:R-:W-:-:S05]  /*2bc0*/  LOP3.LUT R22, R24, 0xffffe000, RZ, 0xc0, !PT ;  /* 0xffffe00018167812 */ /* 0x008fca00078ec0ff */
[----:B------:R-:W-:-:S04]  /*2bd0*/  FMUL R23, R22, R157 ;  /* 0x0000009d16177220 */ /* 0x000fc80000400000 */
[----:B------:R-:W-:-:S05]  /*2be0*/  FFMA R23, R26, R156, R23 ;  /* 0x0000009c1a177223 */ /* 0x000fca0000000017 */
[----:B------:R-:W-:-:S05]  /*2bf0*/  F2FP.TF32.F32.PACK_B R23, R23 ;  /* 0x00000017ff17723e */ /* 0x000fca00024050ff */
[----:B------:R2:W-:Y:S01]  /*2c00*/  @P1 STG.E desc[UR36][R10.64], R23 ;  /* 0x000000170a001986 */ /* 0x0005e2000c101924 */
[----:B------:R-:W-:Y:S05]  /*2c10*/  @!P0 BRA `(.L_x_44) ;  /* 0x0000000000048947 */ /* 0x000fea0003800000 */
[----:B------:R3:W5:Y:S02]  /*2c20*/  LDG.E.LTC128B R24, desc[UR36][R8.64+0x4] ;  /* 0x0000042408187981 */ /* 0x000764000c1e1920 */
.L_x_44:
[----:B------:R-:W-:Y:S05]  /*2c30*/  BSYNC B1 ;  /* 0x0000000000017941 */ /* 0x000fea0003800000 */
.L_x_43:
[----:B-----5:R-:W-:Y:S01]  /*2c40*/  LOP3.LUT R12, R24, 0xffffe000, RZ, 0xc0, !PT ;  /* 0xffffe000180c7812 */ /* 0x020fe200078ec0ff */
[----:B------:R-:W-:Y:S01]  /*2c50*/  BSSY B1, `(.L_x_45) ;  /* 0x0000009000017945 */ /* 0x000fe20003800000 */
[----:B------:R-:W-:-:S03]  /*2c60*/  ISETP.GT.AND P1, PT, R3, 0x8, PT ;  /* 0x000000080300780c */ /* 0x000fc60003f24270 */
[----:B------:R-:W-:Y:S01]  /*2c70*/  FMUL R12, R12, R157 ;  /* 0x0000009d0c0c7220 */ /* 0x000fe20000400000 */
[----:B------:R-:W-:-:S03]  /*2c80*/  ISETP.GT.AND P2, PT, R0, RZ, P1 ;  /* 0x000000ff0000720c */ /* 0x000fc60000f44270 */
[----:B------:R-:W-:-:S05]  /*2c90*/  FFMA R27, R27, R156, R12 ;  /* 0x0000009c1b1b7223 */ /* 0x000fca000000000c */
[----:B------:R-:W-:-:S05]  /*2ca0*/  F2FP.TF32.F32.PACK_B R27, R27 ;  /* 0x0000001bff1b723e */ /* 0x000fca00024050ff */
[----:B------:R4:W-:Y:S01]  /*2cb0*/  @P0 STG.E desc[UR36][R10.64+0x4], R27 ;  /* 0x0000041b0a000986 */ /* 0x0009e2000c101924 */
[----:B------:R-:W-:Y:S05]  /*2cc0*/  @!P2 BRA `(.L_x_46) ;  /* 0x000000000004a947 */ /* 0x000fea0003800000 */
[----:B------:R0:W5:Y:S02]  /*2cd0*/  LDG.E.LTC128B R24, desc[UR36][R6.64+0x20] ;  /* 0x0000202406187981 */ /* 0x000164000c1e1920 */
.L_x_46:
[----:B------:R-:W-:Y:S05]  /*2ce0*/  BSYNC B1 ;  /* 0x0000000000017941 */ /* 0x000fea0003800000 */
.L_x_45:
        /* <DEDUP_REMOVED lines=10> */
.L_x_48:
[----:B------:R-:W-:Y:S05]  /*2d90*/  BSYNC B1 ;  /* 0x0000000000017941 */ /* 0x000fea0003800000 */
.L_x_47:
[----:B-----5:R-:W-:Y:S01]  /*2da0*/  LOP3.LUT R12, R24, 0xffffe000, RZ, 0xc0, !PT ;  /* 0xffffe000180c7812 */ /* 0x020fe200078ec0ff */
[----:B------:R-:W-:Y:S01]  /*2db0*/  BSSY B1, `(.L_x_49) ;  /* 0x0000008000017945 */ /* 0x000fe20003800000 */
[----:B------:R-:W-:-:S03]  /*2dc0*/  ISETP.GT.AND P1, PT, R0, 0x8, P1 ;  /* 0x000000080000780c */ /* 0x000fc60000f24270 */
[----:B------:R-:W-:-:S04]  /*2dd0*/  FMUL R12, R12, R157 ;  /* 0x0000009d0c0c7220 */ /* 0x000fc80000400000 */
[----:B------:R-:W-:-:S05]  /*2de0*/  FFMA R29, R29, R156, R12 ;  /* 0x0000009c1d1d7223 */ /* 0x000fca000000000c */
[----:B------:R-:W-:-:S05]  /*2df0*/  F2FP.TF32.F32.PACK_B R29, R29 ;  /* 0x0000001dff1d723e */ /* 0x000fca00024050ff */
[----:B------:R0:W-:Y:S01]  /*2e00*/  @P3 STG.E desc[UR36][R4.64+0x24], R29 ;  /* 0x0000241d04003986 */ /* 0x0001e2000c101924 */
[----:B------:R-:W-:Y:S05]  /*2e10*/  @!P1 BRA `(.L_x_50) ;  /* 0x0000000000049947 */ /* 0x000fea0003800000 */
[----:B------:R0:W5:Y:S02]  /*2e20*/  LDG.E.LTC128B R24, desc[UR36][R8.64+0x20] ;  /* 0x0000202408187981 */ /* 0x000164000c1e1920 */
.L_x_50:
[----:B------:R-:W-:Y:S05]  /*2e30*/  BSYNC B1 ;  /* 0x0000000000017941 */ /* 0x000fea0003800000 */
.L_x_49:
[----:B-----5:R-:W-:Y:S01]  /*2e40*/  LOP3.LUT R12, R24, 0xffffe000, RZ, 0xc0, !PT ;  /* 0xffffe000180c7812 */ /* 0x020fe200078ec0ff */
[----:B------:R-:W-:Y:S01]  /*2e50*/  BSSY B1, `(.L_x_51) ;  /* 0x0000008000017945 */ /* 0x000fe20003800000 */
[----:B------:R-:W-:-:S03]  /*2e60*/  ISETP.GT.AND P0, PT, R0, 0x8, P0 ;  /* 0x000000080000780c */ /* 0x000fc60000704270 */
[----:B0-----:R-:W-:-:S04]  /*2e70*/  FMUL R13, R12, R157 ;  /* 0x0000009d0c0d7220 */ /* 0x001fc80000400000 */
[----:B------:R-:W-:-:S05]  /*2e80*/  FFMA R13, R30, R156, R13 ;  /* 0x0000009c1e0d7223 */ /* 0x000fca000000000d */
[----:B------:R-:W-:-:S05]  /*2e90*/  F2FP.TF32.F32.PACK_B R13, R13 ;  /* 0x0000000dff0d723e */ /* 0x000fca00024050ff */
[----:B------:R0:W-:Y:S01]  /*2ea0*/  @P1 STG.E desc[UR36][R10.64+0x20], R13 ;  /* 0x0000200d0a001986 */ /* 0x0001e2000c101924 */
[----:B------:R-:W-:Y:S05]  /*2eb0*/  @!P0 BRA `(.L_x_52) ;  /* 0x0000000000048947 */ /* 0x000fea0003800000 */
[----:B------:R0:W5:Y:S02]  /*2ec0*/  LDG.E.LTC128B R24, desc[UR36][R8.64+0x24] ;  /* 0x0000242408187981 */ /* 0x000164000c1e1920 */
.L_x_52:
[----:B------:R-:W-:Y:S05]  /*2ed0*/  BSYNC B1 ;  /* 0x0000000000017941 */ /* 0x000fea0003800000 */
.L_x_51:
        /* <DEDUP_REMOVED lines=10> */
.L_x_54:
[----:B------:R-:W-:Y:S05]  /*2f80*/  BSYNC B1 ;  /* 0x0000000000017941 */ /* 0x000fea0003800000 */
.L_x_53:
[----:B-----5:R-:W-:Y:S01]  /*2f90*/  LOP3.LUT R12, R24, 0xffffe000, RZ, 0xc0, !PT ;  /* 0xffffe000180c7812 */ /* 0x020fe200078ec0ff */
[----:B------:R-:W-:Y:S01]  /*2fa0*/  BSSY B1, `(.L_x_55) ;  /* 0x0000009000017945 */ /* 0x000fe20003800000 */
[----:B------:R-:W-:-:S03]  /*2fb0*/  ISETP.GT.AND P0, PT, R3, 0x11, PT ;  /* 0x000000110300780c */ /* 0x000fc60003f04270 */
[----:B0-----:R-:W-:Y:S01]  /*2fc0*/  FMUL R13, R12, R157 ;  /* 0x0000009d0c0d7220 */ /* 0x001fe20000400000 */
[----:B------:R-:W-:-:S03]  /*2fd0*/  ISETP.GT.AND P3, PT, R0, RZ, P0 ;  /* 0x000000ff0000720c */ /* 0x000fc60000764270 */
[----:B------:R-:W-:-:S05]  /*2fe0*/  FFMA R13, R32, R156, R13 ;  /* 0x0000009c200d7223 */ /* 0x000fca000000000d */
[----:B------:R-:W-:-:S05]  /*2ff0*/  F2FP.TF32.F32.PACK_B R13, R13 ;  /* 0x0000000dff0d723e */ /* 0x000fca00024050ff */
[----:B------:R0:W-:Y:S01]  /*3000*/  @P2 STG.E desc[UR36][R4.64+0x40], R13 ;  /* 0x0000400d04002986 */ /* 0x0001e2000c101924 */
[----:B------:R-:W-:Y:S05]  /*3010*/  @!P3 BRA `(.L_x_56) ;  /* 0x000000000004b947 */ /* 0x000fea0003800000 */
[----:B------:R0:W5:Y:S02]  /*3020*/  LDG.E.LTC128B R24, desc[UR36][R6.64+0x44] ;  /* 0x0000442406187981 */ /* 0x000164000c1e1920 */
.L_x_56:
[----:B------:R-:W-:Y:S05]  /*3030*/  BSYNC B1 ;  /* 0x0000000000017941 */ /* 0x000fea0003800000 */
.L_x_55:
        /* <DEDUP_REMOVED lines=9> */
.L_x_58:
[----:B------:R-:W-:Y:S05]  /*30d0*/  BSYNC B1 ;  /* 0x0000000000017941 */ /* 0x000fea0003800000 */
.L_x_57:
        /* <DEDUP_REMOVED lines=9> */
.L_x_60:
[----:B------:R-:W-:Y:S05]  /*3170*/  BSYNC B1 ;  /* 0x0000000000017941 */ /* 0x000fea0003800000 */
.L_x_59:
        /* <DEDUP_REMOVED lines=10> */
.L_x_62:
[----:B------:R-:W-:Y:S05]  /*3220*/  BSYNC B1 ;  /* 0x0000000000017941 */ /* 0x000fea0003800000 */
.L_x_61:
        /* <DEDUP_REMOVED lines=10> */
.L_x_64:
[----:B------:R-:W-:Y:S05]  /*32d0*/  BSYNC B1 ;  /* 0x0000000000017941 */ /* 0x000fea0003800000 */
.L_x_63:
        /* <DEDUP_REMOVED lines=9> */
.L_x_66:
[----:B------:R-:W-:Y:S05]  /*3370*/  BSYNC B1 ;  /* 0x0000000000017941 */ /* 0x000fea0003800000 */
.L_x_65:
        /* <DEDUP_REMOVED lines=9> */
.L_x_68:
[----:B------:R-:W-:Y:S05]  /*3410*/  BSYNC B1 ;  /* 0x0000000000017941 */ /* 0x000fea0003800000 */
.L_x_67:
        /* <DEDUP_REMOVED lines=10> */
.L_x_70:
[----:B------:R-:W-:Y:S05]  /*34c0*/  BSYNC B1 ;  /* 0x0000000000017941 */ /* 0x000fea0003800000 */
.L_x_69:
        /* <DEDUP_REMOVED lines=10> */
.L_x_72:
[----:B------:R-:W-:Y:S05]  /*3570*/  BSYNC B1 ;  /* 0x0000000000017941 */ /* 0x000fea0003800000 */
.L_x_71:
        /* <DEDUP_REMOVED lines=9> */
.L_x_74:
[----:B------:R-:W-:Y:S05]  /*3610*/  BSYNC B1 ;  /* 0x0000000000017941 */ /* 0x000fea0003800000 */
.L_x_73:
        /* <DEDUP_REMOVED lines=9> */
.L_x_76:
[----:B------:R-:W-:Y:S05]  /*36b0*/  BSYNC B1 ;  /* 0x0000000000017941 */ /* 0x000fea0003800000 */
.L_x_75:
        /* <DEDUP_REMOVED lines=10> */
.L_x_78:
[----:B------:R-:W-:Y:S05]  /*3760*/  BSYNC B1 ;  /* 0x0000000000017941 */ /* 0x000fea0003800000 */
.L_x_77:
        /* <DEDUP_REMOVED lines=10> */
.L_x_80:
[----:B------:R-:W-:Y:S05]  /*3810*/  BSYNC B1 ;  /* 0x0000000000017941 */ /* 0x000fea0003800000 */
.L_x_79:
        /* <DEDUP_REMOVED lines=9> */
.L_x_82:
[----:B------:R-:W-:Y:S05]  /*38b0*/  BSYNC B1 ;  /* 0x0000000000017941 */ /* 0x000fea0003800000 */
.L_x_81:
        /* <DEDUP_REMOVED lines=9> */
.L_x_84:
[----:B------:R-:W-:Y:S05]  /*3950*/  BSYNC B1 ;  /* 0x0000000000017941 */ /* 0x000fea0003800000 */
.L_x_83:
        /* <DEDUP_REMOVED lines=10> */
.L_x_86:
[----:B------:R-:W-:Y:S05]  /*3a00*/  BSYNC B1 ;  /* 0x0000000000017941 */ /* 0x000fea0003800000 */
.L_x_85:
        /* <DEDUP_REMOVED lines=10> */
.L_x_88:
[----:B------:R-:W-:Y:S05]  /*3ab0*/  BSYNC B1 ;  /* 0x0000000000017941 */ /* 0x000fea0003800000 */
.L_x_87:
        /* <DEDUP_REMOVED lines=9> */
.L_x_90:
[----:B------:R-:W-:Y:S05]  /*3b50*/  BSYNC B1 ;  /* 0x0000000000017941 */ /* 0x000fea0003800000 */
.L_x_89:
        /* <DEDUP_REMOVED lines=9> */
.L_x_92:
[----:B------:R-:W-:Y:S05]  /*3bf0*/  BSYNC B1 ;  /* 0x0000000000017941 */ /* 0x000fea0003800000 */
.L_x_91:
        /* <DEDUP_REMOVED lines=10> */
.L_x_94:
[----:B------:R-:W-:Y:S05]  /*3ca0*/  BSYNC B1 ;  /* 0x0000000000017941 */ /* 0x000fea0003800000 */
.L_x_93:
        /* <DEDUP_REMOVED lines=10> */
.L_x_96:
[----:B------:R-:W-:Y:S05]  /*3d50*/  BSYNC B1 ;  /* 0x0000000000017941 */ /* 0x000fea0003800000 */
.L_x_95:
        /* <DEDUP_REMOVED lines=9> */
.L_x_98:
[----:B------:R-:W-:Y:S05]  /*3df0*/  BSYNC B1 ;  /* 0x0000000000017941 */ /* 0x000fea0003800000 */
.L_x_97:
        /* <DEDUP_REMOVED lines=9> */
.L_x_100:
[----:B------:R-:W-:Y:S05]  /*3e90*/  BSYNC B1 ;  /* 0x0000000000017941 */ /* 0x000fea0003800000 */
.L_x_99:
        /* <DEDUP_REMOVED lines=10> */
.L_x_102:
[----:B------:R-:W-:Y:S05]  /*3f40*/  BSYNC B1 ;  /* 0x0000000000017941 */ /* 0x000fea0003800000 */
.L_x_101:
        /* <DEDUP_REMOVED lines=10> */
.L_x_104:
[----:B------:R-:W-:Y:S05]  /*3ff0*/  BSYNC B1 ;  /* 0x0000000000017941 */ /* 0x000fea0003800000 */
.L_x_103:
        /* <DEDUP_REMOVED lines=9> */
.L_x_106:
[----:B------:R-:W-:Y:S05]  /*4090*/  BSYNC B1 ;  /* 0x0000000000017941 */ /* 0x000fea0003800000 */
.L_x_105:
        /* <DEDUP_REMOVED lines=9> */
.L_x_108:
[----:B------:R-:W-:Y:S05]  /*4130*/  BSYNC B1 ;  /* 0x0000000000017941 */ /* 0x000fea0003800000 */
.L_x_107:
        /* <DEDUP_REMOVED lines=10> */
.L_x_110:
[----:B------:R-:W-:Y:S05]  /*41e0*/  BSYNC B1 ;  /* 0x0000000000017941 */ /* 0x000fea0003800000 */
.L_x_109:
        /* <DEDUP_REMOVED lines=10> */
.L_x_112:
[----:B------:R-:W-:Y:S05]  /*4290*/  BSYNC B1 ;  /* 0x0000000000017941 */ /* 0x000fea0003800000 */
.L_x_111:
        /* <DEDUP_REMOVED lines=9> */
.L_x_114:
[----:B------:R-:W-:Y:S05]  /*4330*/  BSYNC B1 ;  /* 0x0000000000017941 */ /* 0x000fea0003800000 */
.L_x_113:
        /* <DEDUP_REMOVED lines=9> */
.L_x_116:
[----:B------:R-:W-:Y:S05]  /*43d0*/  BSYNC B1 ;  /* 0x0000000000017941 */ /* 0x000fea0003800000 */
.L_x_115:
        /* <DEDUP_REMOVED lines=10> */
.L_x_118:
[----:B------:R-:W-:Y:S05]  /*4480*/  BSYNC B1 ;  /* 0x0000000000017941 */ /* 0x000fea0003800000 */
.L_x_117:
        /* <DEDUP_REMOVED lines=10> */
.L_x_120:
[----:B------:R-:W-:Y:S05]  /*4530*/  BSYNC B1 ;  /* 0x0000000000017941 */ /* 0x000fea0003800000 */
.L_x_119:
        /* <DEDUP_REMOVED lines=9> */
.L_x_122:
[----:B------:R-:W-:Y:S05]  /*45d0*/  BSYNC B1 ;  /* 0x0000000000017941 */ /* 0x000fea0003800000 */
.L_x_121:
        /* <DEDUP_REMOVED lines=9> */
.L_x_124:
[----:B------:R-:W-:Y:S05]  /*4670*/  BSYNC B1 ;  /* 0x0000000000017941 */ /* 0x000fea0003800000 */
.L_x_123:
        /* <DEDUP_REMOVED lines=10> */
.L_x_126:
[----:B------:R-:W-:Y:S05]  /*4720*/  BSYNC B1 ;  /* 0x0000000000017941 */ /* 0x000fea0003800000 */
.L_x_125:
        /* <DEDUP_REMOVED lines=10> */
.L_x_128:
[----:B------:R-:W-:Y:S05]  /*47d0*/  BSYNC B1 ;  /* 0x0000000000017941 */ /* 0x000fea0003800000 */
.L_x_127:
        /* <DEDUP_REMOVED lines=9> */
.L_x_130:
[----:B------:R-:W-:Y:S05]  /*4870*/  BSYNC B1 ;  /* 0x0000000000017941 */ /* 0x000fea0003800000 */
.L_x_129:
        /* <DEDUP_REMOVED lines=9> */
.L_x_132:
[----:B------:R-:W-:Y:S05]  /*4910*/  BSYNC B1 ;  /* 0x0000000000017941 */ /* 0x000fea0003800000 */
.L_x_131:
        /* <DEDUP_REMOVED lines=10> */
.L_x_134:
[----:B------:R-:W-:Y:S05]  /*49c0*/  BSYNC B1 ;  /* 0x0000000000017941 */ /* 0x000fea0003800000 */
.L_x_133:
        /* <DEDUP_REMOVED lines=10> */
.L_x_136:
[----:B------:R-:W-:Y:S05]  /*4a70*/  BSYNC B1 ;  /* 0x0000000000017941 */ /* 0x000fea0003800000 */
.L_x_135:
        /* <DEDUP_REMOVED lines=9> */
.L_x_138:
[----:B------:R-:W-:Y:S05]  /*4b10*/  BSYNC B1 ;  /* 0x0000000000017941 */ /* 0x000fea0003800000 */
.L_x_137:
        /* <DEDUP_REMOVED lines=9> */
.L_x_140:
[----:B------:R-:W-:Y:S05]  /*4bb0*/  BSYNC B1 ;  /* 0x0000000000017941 */ /* 0x000fea0003800000 */
.L_x_139:
        /* <DEDUP_REMOVED lines=10> */
.L_x_142:
[----:B------:R-:W-:Y:S05]  /*4c60*/  BSYNC B1 ;  /* 0x0000000000017941 */ /* 0x000fea0003800000 */
.L_x_141:
        /* <DEDUP_REMOVED lines=10> */
.L_x_144:
[----:B------:R-:W-:Y:S05]  /*4d10*/  BSYNC B1 ;  /* 0x0000000000017941 */ /* 0x000fea0003800000 */
.L_x_143:
        /* <DEDUP_REMOVED lines=9> */
.L_x_146:
[----:B------:R-:W-:Y:S05]  /*4db0*/  BSYNC B1 ;  /* 0x0000000000017941 */ /* 0x000fea0003800000 */
.L_x_145:
        /* <DEDUP_REMOVED lines=9> */
.L_x_148:
[----:B------:R-:W-:Y:S05]  /*4e50*/  BSYNC B1 ;  /* 0x0000000000017941 */ /* 0x000fea0003800000 */
.L_x_147:
        /* <DEDUP_REMOVED lines=10> */
.L_x_150:
[----:B------:R-:W-:Y:S05]  /*4f00*/  BSYNC B1 ;  /* 0x0000000000017941 */ /* 0x000fea0003800000 */
.L_x_149:
        /* <DEDUP_REMOVED lines=10> */
.L_x_152:
[----:B------:R-:W-:Y:S05]  /*4fb0*/  BSYNC B1 ;  /* 0x0000000000017941 */ /* 0x000fea0003800000 */
.L_x_151:
        /* <DEDUP_REMOVED lines=9> */
.L_x_154:
[----:B------:R-:W-:Y:S05]  /*5050*/  BSYNC B1 ;  /* 0x0000000000017941 */ /* 0x000fea0003800000 */
.L_x_153:
        /* <DEDUP_REMOVED lines=9> */
.L_x_156:
[----:B------:R-:W-:Y:S05]  /*50f0*/  BSYNC B1 ;  /* 0x0000000000017941 */ /* 0x000fea0003800000 */
.L_x_155:
        /* <DEDUP_REMOVED lines=10> */
.L_x_158:
[----:B------:R-:W-:Y:S05]  /*51a0*/  BSYNC B1 ;  /* 0x0000000000017941 */ /* 0x000fea0003800000 */
.L_x_157:
        /* <DEDUP_REMOVED lines=10> */
.L_x_160:
[----:B------:R-:W-:Y:S05]  /*5250*/  BSYNC B1 ;  /* 0x0000000000017941 */ /* 0x000fea0003800000 */
.L_x_159:
        /* <DEDUP_REMOVED lines=9> */
.L_x_162:
[----:B------:R-:W-:Y:S05]  /*52f0*/  BSYNC B1 ;  /* 0x0000000000017941 */ /* 0x000fea0003800000 */
.L_x_161:
        /* <DEDUP_REMOVED lines=9> */
.L_x_164:
[----:B------:R-:W-:Y:S05]  /*5390*/  BSYNC B1 ;  /* 0x0000000000017941 */ /* 0x000fea0003800000 */
.L_x_163:
        /* <DEDUP_REMOVED lines=10> */
.L_x_166:
[----:B------:R-:W-:Y:S05]  /*5440*/  BSYNC B1 ;  /* 0x0000000000017941 */ /* 0x000fea0003800000 */
.L_x_165:
        /* <DEDUP_REMOVED lines=10> */
.L_x_168:
[----:B------:R-:W-:Y:S05]  /*54f0*/  BSYNC B1 ;  /* 0x0000000000017941 */ /* 0x000fea0003800000 */
.L_x_167:
        /* <DEDUP_REMOVED lines=9> */
.L_x_170:
[----:B------:R-:W-:Y:S05]  /*5590*/  BSYNC B1 ;  /* 0x0000000000017941 */ /* 0x000fea0003800000 */
.L_x_169:
        /* <DEDUP_REMOVED lines=9> */
.L_x_172:
[----:B------:R-:W-:Y:S05]  /*5630*/  BSYNC B1 ;  /* 0x0000000000017941 */ /* 0x000fea0003800000 */
.L_x_171:
        /* <DEDUP_REMOVED lines=10> */
.L_x_174:
[----:B------:R-:W-:Y:S05]  /*56e0*/  BSYNC B1 ;  /* 0x0000000000017941 */ /* 0x000fea0003800000 */
.L_x_173:
        /* <DEDUP_REMOVED lines=10> */
.L_x_176:
[----:B------:R-:W-:Y:S05]  /*5790*/  BSYNC B1 ;  /* 0x0000000000017941 */ /* 0x000fea0003800000 */
.L_x_175:
        /* <DEDUP_REMOVED lines=9> */
.L_x_178:
[----:B------:R-:W-:Y:S05]  /*5830*/  BSYNC B1 ;  /* 0x0000000000017941 */ /* 0x000fea0003800000 */
.L_x_177:
        /* <DEDUP_REMOVED lines=9> */
.L_x_180:
[----:B------:R-:W-:Y:S05]  /*58d0*/  BSYNC B1 ;  /* 0x0000000000017941 */ /* 0x000fea0003800000 */
.L_x_179:
        /* <DEDUP_REMOVED lines=10> */
.L_x_182:
[----:B------:R-:W-:Y:S05]  /*5980*/  BSYNC B1 ;  /* 0x0000000000017941 */ /* 0x000fea0003800000 */
.L_x_181:
        /* <DEDUP_REMOVED lines=10> */
.L_x_184:
[----:B------:R-:W-:Y:S05]  /*5a30*/  BSYNC B1 ;  /* 0x0000000000017941 */ /* 0x000fea0003800000 */
.L_x_183:
        /* <DEDUP_REMOVED lines=9> */
.L_x_186:
[----:B------:R-:W-:Y:S05]  /*5ad0*/  BSYNC B1 ;  /* 0x0000000000017941 */ /* 0x000fea0003800000 */
.L_x_185:
        /* <DEDUP_REMOVED lines=9> */
.L_x_188:
[----:B------:R-:W-:Y:S05]  /*5b70*/  BSYNC B1 ;  /* 0x0000000000017941 */ /* 0x000fea0003800000 */
.L_x_187:
        /* <DEDUP_REMOVED lines=10> */
.L_x_190:
[----:B------:R-:W-:Y:S05]  /*5c20*/  BSYNC B1 ;  /* 0x0000000000017941 */ /* 0x000fea0003800000 */
.L_x_189:
        /* <DEDUP_REMOVED lines=10> */
.L_x_192:
[----:B------:R-:W-:Y:S05]  /*5cd0*/  BSYNC B1 ;  /* 0x0000000000017941 */ /* 0x000fea0003800000 */
.L_x_191:
        /* <DEDUP_REMOVED lines=9> */
.L_x_194:
[----:B------:R-:W-:Y:S05]  /*5d70*/  BSYNC B1 ;  /* 0x0000000000017941 */ /* 0x000fea0003800000 */
.L_x_193:
        /* <DEDUP_REMOVED lines=9> */
.L_x_196:
[----:B------:R-:W-:Y:S05]  /*5e10*/  BSYNC B1 ;  /* 0x0000000000017941 */ /* 0x000fea0003800000 */
.L_x_195:
        /* <DEDUP_REMOVED lines=10> */
.L_x_198:
[----:B------:R-:W-:Y:S05]  /*5ec0*/  BSYNC B1 ;  /* 0x0000000000017941 */ /* 0x000fea0003800000 */
.L_x_197:
        /* <DEDUP_REMOVED lines=10> */
.L_x_200:
[----:B------:R-:W-:Y:S05]  /*5f70*/  BSYNC B1 ;  /* 0x0000000000017941 */ /* 0x000fea0003800000 */
.L_x_199:
        /* <DEDUP_REMOVED lines=9> */
.L_x_202:
[----:B------:R-:W-:Y:S05]  /*6010*/  BSYNC B1 ;  /* 0x0000000000017941 */ /* 0x000fea0003800000 */
.L_x_201:
        /* <DEDUP_REMOVED lines=9> */
.L_x_204:
[----:B------:R-:W-:Y:S05]  /*60b0*/  BSYNC B1 ;  /* 0x0000000000017941 */ /* 0x000fea0003800000 */
.L_x_203:
        /* <DEDUP_REMOVED lines=10> */
.L_x_206:
[----:B------:R-:W-:Y:S05]  /*6160*/  BSYNC B1 ;  /* 0x0000000000017941 */ /* 0x000fea0003800000 */
.L_x_205:
        /* <DEDUP_REMOVED lines=10> */
.L_x_208:
[----:B------:R-:W-:Y:S05]  /*6210*/  BSYNC B1 ;  /* 0x0000000000017941 */ /* 0x000fea0003800000 */
.L_x_207:
        /* <DEDUP_REMOVED lines=9> */
.L_x_210:
[----:B------:R-:W-:Y:S05]  /*62b0*/  BSYNC B1 ;  /* 0x0000000000017941 */ /* 0x000fea0003800000 */
.L_x_209:
        /* <DEDUP_REMOVED lines=9> */
.L_x_212:
[----:B------:R-:W-:Y:S05]  /*6350*/  BSYNC B1 ;  /* 0x0000000000017941 */ /* 0x000fea0003800000 */
.L_x_211:
        /* <DEDUP_REMOVED lines=10> */
.L_x_214:
[----:B------:R-:W-:Y:S05]  /*6400*/  BSYNC B1 ;  /* 0x0000000000017941 */ /* 0x000fea0003800000 */
.L_x_213:
        /* <DEDUP_REMOVED lines=10> */
.L_x_216:
[----:B------:R-:W-:Y:S05]  /*64b0*/  BSYNC B1 ;  /* 0x0000000000017941 */ /* 0x000fea0003800000 */
.L_x_215:
        /* <DEDUP_REMOVED lines=9> */
.L_x_218:
[----:B------:R-:W-:Y:S05]  /*6550*/  BSYNC B1 ;  /* 0x0000000000017941 */ /* 0x000fea0003800000 */
.L_x_217:
        /* <DEDUP_REMOVED lines=9> */
.L_x_220:
[----:B------:R-:W-:Y:S05]  /*65f0*/  BSYNC B1 ;  /* 0x0000000000017941 */ /* 0x000fea0003800000 */
.L_x_219:
        /* <DEDUP_REMOVED lines=10> */
.L_x_222:
[----:B------:R-:W-:Y:S05]  /*66a0*/  BSYNC B1 ;  /* 0x0000000000017941 */ /* 0x000fea0003800000 */
.L_x_221:
        /* <DEDUP_REMOVED lines=10> */
.L_x_224:
[----:B------:R-:W-:Y:S05]  /*6750*/  BSYNC B1 ;  /* 0x0000000000017941 */ /* 0x000fea0003800000 */
.L_x_223:
        /* <DEDUP_REMOVED lines=9> */
.L_x_226:
[----:B------:R-:W-:Y:S05]  /*67f0*/  BSYNC B1 ;  /* 0x0000000000017941 */ /* 0x000fea0003800000 */
.L_x_225:
        /* <DEDUP_REMOVED lines=9> */
.L_x_228:
[----:B------:R-:W-:Y:S05]  /*6890*/  BSYNC B1 ;  /* 0x0000000000017941 */ /* 0x000fea0003800000 */
.L_x_227:
        /* <DEDUP_REMOVED lines=10> */
.L_x_230:
[----:B------:R-:W-:Y:S05]  /*6940*/  BSYNC B1 ;  /* 0x0000000000017941 */ /* 0x000fea0003800000 */
.L_x_229:
        /* <DEDUP_REMOVED lines=10> */
.L_x_232:
[----:B------:R-:W-:Y:S05]  /*69f0*/  BSYNC B1 ;  /* 0x0000000000017941 */ /* 0x000fea0003800000 */
.L_x_231:
        /* <DEDUP_REMOVED lines=9> */
.L_x_234:
[----:B------:R-:W-:Y:S05]  /*6a90*/  BSYNC B1 ;  /* 0x0000000000017941 */ /* 0x000fea0003800000 */
.L_x_233:
        /* <DEDUP_REMOVED lines=9> */
.L_x_236:
[----:B------:R-:W-:Y:S05]  /*6b30*/  BSYNC B1 ;  /* 0x0000000000017941 */ /* 0x000fea0003800000 */
.L_x_235:
        /* <DEDUP_REMOVED lines=10> */
.L_x_238:
[----:B------:R-:W-:Y:S05]  /*6be0*/  BSYNC B1 ;  /* 0x0000000000017941 */ /* 0x000fea0003800000 */
.L_x_237:
        /* <DEDUP_REMOVED lines=10> */
.L_x_240:
[----:B------:R-:W-:Y:S05]  /*6c90*/  BSYNC B1 ;  /* 0x0000000000017941 */ /* 0x000fea0003800000 */
.L_x_239:
        /* <DEDUP_REMOVED lines=9> */
.L_x_242:
[----:B------:R-:W-:Y:S05]  /*6d30*/  BSYNC B1 ;  /* 0x0000000000017941 */ /* 0x000fea0003800000 */
.L_x_241:
        /* <DEDUP_REMOVED lines=9> */
.L_x_244:
[----:B------:R-:W-:Y:S05]  /*6dd0*/  BSYNC B1 ;  /* 0x0000000000017941 */ /* 0x000fea0003800000 */
.L_x_243:
        /* <DEDUP_REMOVED lines=10> */
.L_x_246:
[----:B------:R-:W-:Y:S05]  /*6e80*/  BSYNC B1 ;  /* 0x0000000000017941 */ /* 0x000fea0003800000 */
.L_x_245:
        /* <DEDUP_REMOVED lines=10> */
.L_x_248:
[----:B------:R-:W-:Y:S05]  /*6f30*/  BSYNC B1 ;  /* 0x0000000000017941 */ /* 0x000fea0003800000 */
.L_x_247:
        /* <DEDUP_REMOVED lines=9> */
.L_x_250:
[----:B------:R-:W-:Y:S05]  /*6fd0*/  BSYNC B1 ;  /* 0x0000000000017941 */ /* 0x000fea0003800000 */
.L_x_249:
        /* <DEDUP_REMOVED lines=9> */
.L_x_252:
[----:B------:R-:W-:Y:S05]  /*7070*/  BSYNC B1 ;  /* 0x0000000000017941 */ /* 0x000fea0003800000 */
.L_x_251:
        /* <DEDUP_REMOVED lines=10> */
.L_x_254:
[----:B------:R-:W-:Y:S05]  /*7120*/  BSYNC B1 ;  /* 0x0000000000017941 */ /* 0x000fea0003800000 */
.L_x_253:
        /* <DEDUP_REMOVED lines=10> */
.L_x_256:
[----:B------:R-:W-:Y:S05]  /*71d0*/  BSYNC B1 ;  /* 0x0000000000017941 */ /* 0x000fea0003800000 */
.L_x_255:
        /* <DEDUP_REMOVED lines=9> */
.L_x_258:
[----:B------:R-:W-:Y:S05]  /*7270*/  BSYNC B1 ;  /* 0x0000000000017941 */ /* 0x000fea0003800000 */
.L_x_257:
        /* <DEDUP_REMOVED lines=9> */
.L_x_260:
[----:B------:R-:W-:Y:S05]  /*7310*/  BSYNC B1 ;  /* 0x0000000000017941 */ /* 0x000fea0003800000 */
.L_x_259:
        /* <DEDUP_REMOVED lines=10> */
.L_x_262:
[----:B------:R-:W-:Y:S05]  /*73c0*/  BSYNC B1 ;  /* 0x0000000000017941 */ /* 0x000fea0003800000 */
.L_x_261:
        /* <DEDUP_REMOVED lines=10> */
.L_x_264:
[----:B------:R-:W-:Y:S05]  /*7470*/  BSYNC B1 ;  /* 0x0000000000017941 */ /* 0x000fea0003800000 */
.L_x_263:
        /* <DEDUP_REMOVED lines=9> */
.L_x_266:
[----:B------:R-:W-:Y:S05]  /*7510*/  BSYNC B1 ;  /* 0x0000000000017941 */ /* 0x000fea0003800000 */
.L_x_265:
        /* <DEDUP_REMOVED lines=9> */
.L_x_268:
[----:B------:R-:W-:Y:S05]  /*75b0*/  BSYNC B1 ;  /* 0x0000000000017941 */ /* 0x000fea0003800000 */
.L_x_267:
        /* <DEDUP_REMOVED lines=10> */
.L_x_270:
[----:B------:R-:W-:Y:S05]  /*7660*/  BSYNC B1 ;  /* 0x0000000000017941 */ /* 0x000fea0003800000 */
.L_x_269:
        /* <DEDUP_REMOVED lines=10> */
.L_x_272:
[----:B------:R-:W-:Y:S05]  /*7710*/  BSYNC B1 ;  /* 0x0000000000017941 */ /* 0x000fea0003800000 */
.L_x_271:
        /* <DEDUP_REMOVED lines=9> */
.L_x_274:
[----:B------:R-:W-:Y:S05]  /*77b0*/  BSYNC B1 ;  /* 0x0000000000017941 */ /* 0x000fea0003800000 */
.L_x_273:
        /* <DEDUP_REMOVED lines=9> */
.L_x_276:
[----:B------:R-:W-:Y:S05]  /*7850*/  BSYNC B1 ;  /* 0x0000000000017941 */ /* 0x000fea0003800000 */
.L_x_275:
        /* <DEDUP_REMOVED lines=10> */
.L_x_278:
[----:B------:R-:W-:Y:S05]  /*7900*/  BSYNC B1 ;  /* 0x0000000000017941 */ /* 0x000fea0003800000 */
.L_x_277:
        /* <DEDUP_REMOVED lines=10> */
.L_x_280:
[----:B------:R-:W-:Y:S05]  /*79b0*/  BSYNC B1 ;  /* 0x0000000000017941 */ /* 0x000fea0003800000 */
.L_x_279:
        /* <DEDUP_REMOVED lines=9> */
.L_x_282:
[----:B------:R-:W-:Y:S05]  /*7a50*/  BSYNC B1 ;  /* 0x0000000000017941 */ /* 0x000fea0003800000 */
.L_x_281:
        /* <DEDUP_REMOVED lines=9> */
.L_x_284:
[----:B------:R-:W-:Y:S05]  /*7af0*/  BSYNC B1 ;  /* 0x0000000000017941 */ /* 0x000fea0003800000 */
.L_x_283:
        /* <DEDUP_REMOVED lines=10> */
.L_x_286:
[----:B------:R-:W-:Y:S05]  /*7ba0*/  BSYNC B1 ;  /* 0x0000000000017941 */ /* 0x000fea0003800000 */
.L_x_285:
        /* <DEDUP_REMOVED lines=10> */
.L_x_288:
[----:B------:R-:W-:Y:S05]  /*7c50*/  BSYNC B1 ;  /* 0x0000000000017941 */ /* 0x000fea0003800000 */
.L_x_287:
[----:B01---5:R-:W-:Y:S01]  /*7c60*/  LOP3.LUT R6, R24, 0xffffe000, RZ, 0xc0, !PT ;  /* 0xffffe00018067812 */ /* 0x023fe200078ec0ff */
        /* <DEDUP_REMOVED lines=8> */
.L_x_290:
[----:B------:R-:W-:Y:S05]  /*7cf0*/  BSYNC B1 ;  /* 0x0000000000017941 */ /* 0x000fea0003800000 */
.L_x_289:
[----:B0-2--5:R-:W-:Y:S01]  /*7d00*/  LOP3.LUT R4, R24, 0xffffe000, RZ, 0xc0, !PT ;  /* 0xffffe00018047812 */ /* 0x025fe200078ec0ff */
[----:B------:R-:W-:Y:S01]  /*7d10*/  @P1 IMAD.MOV.U32 R5, RZ, RZ, R11 ;  /* 0x000000ffff051224 */ /* 0x000fe200078e000b */
[----:B------:R-:W-:Y:S01]  /*7d20*/  ISETP.GT.AND P0, PT, R0, 0x8, P0 ;  /* 0x000000080000780c */ /* 0x000fe20000704270 */
[----:B------:R-:W-:Y:S02]  /*7d30*/  BSSY B1, `(.L_x_291) ;  /* 0x0000008000017945 */ /* 0x000fe40003800000 */
[----:B------:R-:W-:Y:S01]  /*7d40*/  FMUL R3, R4, R157 ;  /* 0x0000009d04037220 */ /* 0x000fe20000400000 */
[----:B------:R-:W-:-:S03]  /*7d50*/  @P1 IMAD.MOV.U32 R4, RZ, RZ, R10 ;  /* 0x000000ffff041224 */ /* 0x000fc600078e000a */
[----:B------:R-:W-:-:S05]  /*7d60*/  FFMA R3, R150, R156, R3 ;  /* 0x0000009c96037223 */ /* 0x000fca0000000003 */
[----:B------:R-:W-:-:S05]  /*7d70*/  F2FP.TF32.F32.PACK_B R3, R3 ;  /* 0x00000003ff03723e */ /* 0x000fca00024050ff */
[----:B------:R0:W-:Y:S01]  /*7d80*/  @P1 STG.E desc[UR36][R4.64+0x3e0], R3 ;  /* 0x0003e00304001986 */ /* 0x0001e2000c101924 */
[----:B------:R-:W-:Y:S05]  /*7d90*/  @!P0 BRA `(.L_x_292) ;  /* 0x0000000000048947 */ /* 0x000fea0003800000 */
[----:B------:R2:W5:Y:S02]  /*7da0*/  LDG.E.LTC128B R24, desc[UR36][R8.64+0x3e4] ;  /* 0x0003e42408187981 */ /* 0x000564000c1e1920 */
.L_x_292:
[----:B------:R-:W-:Y:S05]  /*7db0*/  BSYNC B1 ;  /* 0x0000000000017941 */ /* 0x000fea0003800000 */
.L_x_291:
[----:B------:R-:W-:Y:S05]  /*7dc0*/  @!P0 BRA `(.L_x_293) ;  /* 0x0000002400308947 */ /* 0x000fea0003800000 */
[----:B-----5:R-:W-:-:S05]  /*7dd0*/  LOP3.LUT R24, R24, 0xffffe000, RZ, 0xc0, !PT ;  /* 0xffffe00018187812 */ /* 0x020fca00078ec0ff */
[----:B------:R-:W-:-:S04]  /*7de0*/  FMUL R24, R24, R157 ;  /* 0x0000009d18187220 */ /* 0x000fc80000400000 */
[----:B------:R-:W-:-:S05]  /*7df0*/  FFMA R151, R151, R156, R24 ;  /* 0x0000009c97977223 */ /* 0x000fca0000000018 */
[----:B------:R-:W-:-:S05]  /*7e00*/  F2FP.TF32.F32.PACK_B R151, R151 ;  /* 0x00000097ff97723e */ /* 0x000fca00024050ff */
[----:B------:R0:W-:Y:S01]  /*7e10*/  STG.E desc[UR36][R10.64+0x3e4], R151 ;  /* 0x0003e4970a007986 */ /* 0x0001e2000c101924 */
[----:B------:R-:W-:Y:S05]  /*7e20*/  BRA `(.L_x_293) ;  /* 0x0000002400187947 */ /* 0x000fea0003800000 */
.L_x_40:
[----:B------:R-:W-:Y:S01]  /*7e30*/  ISETP.GT.AND P3, PT, R3, 0x1, PT ;  /* 0x000000010300780c */ /* 0x000fe20003f64270 */
[----:B------:R-:W-:Y:S01]  /*7e40*/  ULDC.64 UR4, c[0x0][0x5c0] ;  /* 0x0001700000047ab9 */ /* 0x000fe20000000a00 */
[-C--:B------:R-:W-:Y:S01]  /*7e50*/  FMUL R9, R24, R156.reuse ;  /* 0x0000009c18097220 */ /* 0x080fe20000400000 */
[----:B------:R-:W-:Y:S01]  /*7e60*/  LEA R4, P4, R162, UR4, 0x2 ;  /* 0x00000004a2047c11 */ /* 0x000fe2000f8810ff */
[-C--:B------:R-:W-:Y:S01]  /*7e70*/  FMUL R25, R25, R156.reuse ;  /* 0x0000009c19197220 */ /* 0x080fe20000400000 */
[----:B------:R-:W-:Y:S01]  /*7e80*/  ISETP.GT.AND P0, PT, R0, RZ, P3 ;  /* 0x000000ff0000720c */ /* 0x000fe20001f04270 */
[-C--:B------:R-:W-:Y:S01]  /*7e90*/  FMUL R27, R27, R156.reuse ;  /* 0x0000009c1b1b7220 */ /* 0x080fe20000400000 */
[----:B------:R-:W-:Y:S01]  /*7ea0*/  LEA.HI.X R5, R162, UR5, R173, 0x2, P4 ;  /* 0x00000005a2057c11 */ /* 0x000fe2000a0f14ad */
[-C--:B------:R-:W-:Y:S01]  /*7eb0*/  FMUL R29, R29, R156.reuse ;  /* 0x0000009c1d1d7220 */ /* 0x080fe20000400000 */
[----:B------:R-:W-:Y:S01]  /*7ec0*/  F2FP.TF32.F32.PACK_B R9, R9 ;  /* 0x00000009ff09723e */ /* 0x000fe200024050ff */
[-C--:B------:R-:W-:Y:S01]  /*7ed0*/  FMUL R31, R31, R156.reuse ;  /* 0x0000009c1f1f7220 */ /* 0x080fe20000400000 */
[----:B------:R-:W-:Y:S01]  /*7ee0*/  F2FP.TF32.F32.PACK_B R25, R25 ;  /* 0x00000019ff19723e */ /* 0x000fe200024050ff */
[----:B------:R-:W-:Y:S01]  /*7ef0*/  FMUL R13, R32, R156 ;  /* 0x0000009c200d7220 */ /* 0x000fe20000400000 */
[C---:B------:R-:W-:Y:S01]  /*7f00*/  SHF.L.U64.HI R7, R10.reuse, 0x5, R11 ;  /* 0x000000050a077819 */ /* 0x040fe2000001020b */
[----:B------:R0:W-:Y:S01]  /*7f10*/  @P2 STG.E desc[UR36][R4.64], R9 ;  /* 0x0000000904002986 */ /* 0x0001e2000c101924 */
[----:B------:R-:W-:Y:S01]  /*7f20*/  LEA R6, P4, R10, R4, 0x5 ;  /* 0x000000040a067211 */ /* 0x000fe200078828ff */
[-C--:B------:R-:W-:Y:S01]  /*7f30*/  FMUL R11, R26, R156.reuse ;  /* 0x0000009c1a0b7220 */ /* 0x080fe20000400000 */
[C---:B------:R-:W-:Y:S01]  /*7f40*/  ISETP.GT.AND P1, PT, R0.reuse, 0x8, P1 ;  /* 0x000000080000780c */ /* 0x040fe20000f24270 */
[----:B------:R-:W-:Y:S01]  /*7f50*/  @P0 STG.E desc[UR36][R4.64+0x4], R25 ;  /* 0x0000041904000986 */ /* 0x000fe2000c101924 */
[----:B------:R-:W-:Y:S01]  /*7f60*/  ISETP.GT.AND P2, PT, R3, 0x8, PT ;  /* 0x000000080300780c */ /* 0x000fe20003f44270 */
[----:B------:R-:W-:Y:S01]  /*7f70*/  IMAD.X R7, R7, 0x1, R5, P4 ;  /* 0x0000000107077824 */ /* 0x000fe200020e0605 */
[C---:B------:R-:W-:Y:S01]  /*7f80*/  ISETP.GT.AND P3, PT, R0.reuse, 0x8, P3 ;  /* 0x000000080000780c */ /* 0x040fe20001f64270 */
[-C--:B------:R-:W-:Y:S01]  /*7f90*/  FMUL R33, R33, R156.reuse ;  /* 0x0000009c21217220 */ /* 0x080fe20000400000 */
[----:B------:R-:W-:Y:S01]  /*7fa0*/  ISETP.GT.AND P0, PT, R3, 0x9, PT ;  /* 0x000000090300780c */ /* 0x000fe20003f04270 */
[-C--:B------:R-:W-:Y:S01]  /*7fb0*/  FMUL R35, R35, R156.reuse ;  /* 0x0000009c23237220 */ /* 0x080fe20000400000 */
[----:B------:R-:W-:Y:S01]  /*7fc0*/  ISETP.GT.AND P5, PT, R0, RZ, P2 ;  /* 0x000000ff0000720c */ /* 0x000fe200017a4270 */
[-C--:B0-----:R-:W-:Y:S01]  /*7fd0*/  FMUL R9, R28, R156.reuse ;  /* 0x0000009c1c097220 */ /* 0x081fe20000400000 */
[C---:B------:R-:W-:Y:S01]  /*7fe0*/  ISETP.GT.AND P4, PT, R0.reuse, RZ, P0 ;  /* 0x000000ff0000720c */ /* 0x040fe20000784270 */
[-C--:B------:R-:W-:Y:S01]  /*7ff0*/  FMUL R37, R37, R156.reuse ;  /* 0x0000009c25257220 */ /* 0x080fe20000400000 */
[----:B------:R-:W-:Y:S01]  /*8000*/  F2FP.TF32.F32.PACK_B R11, R11 ;  /* 0x0000000bff0b723e */ /* 0x000fe200024050ff */
[-C--:B------:R-:W-:Y:S01]  /*8010*/  FMUL R39, R39, R156.reuse ;  /* 0x0000009c27277220 */ /* 0x080fe20000400000 */
[----:B------:R-:W-:Y:S01]  /*8020*/  F2FP.TF32.F32.PACK_B R27, R27 ;  /* 0x0000001bff1b723e */ /* 0x000fe200024050ff */
[-C--:B------:R-:W-:Y:S01]  /*8030*/  FMUL R41, R41, R156.reuse ;  /* 0x0000009c29297220 */ /* 0x080fe20000400000 */
[----:B------:R-:W-:Y:S01]  /*8040*/  F2FP.TF32.F32.PACK_B R9, R9 ;  /* 0x00000009ff09723e */ /* 0x000fe200024050ff */
[----:B------:R0:W-:Y:S01]  /*8050*/  @P1 STG.E desc[UR36][R6.64], R11 ;  /* 0x0000000b06001986 */ /* 0x0001e2000c101924 */
[----:B------:R-:W-:Y:S01]  /*8060*/  F2FP.TF32.F32.PACK_B R29, R29 ;  /* 0x0000001dff1d723e */ /* 0x000fe200024050ff */
[-C--:B------:R-:W-:Y:S01]  /*8070*/  FMUL R43, R43, R156.reuse ;  /* 0x0000009c2b2b7220 */ /* 0x080fe20000400000 */
[C---:B------:R-:W-:Y:S01]  /*8080*/  ISETP.GT.AND P1, PT, R3.reuse, 0x10, PT ;  /* 0x000000100300780c */ /* 0x040fe20003f24270 */
[----:B------:R-:W-:Y:S01]  /*8090*/  @P3 STG.E desc[UR36][R6.64+0x4], R27 ;  /* 0x0000041b06003986 */ /* 0x000fe2000c101924 */
[----:B------:R-:W-:Y:S01]  /*80a0*/  ISETP.GT.AND P3, PT, R3, 0x11, PT ;  /* 0x000000110300780c */ /* 0x000fe20003f64270 */
[-C--:B------:R-:W-:Y:S01]  /*80b0*/  FMUL R45, R45, R156.reuse ;  /* 0x0000009c2d2d7220 */ /* 0x080fe20000400000 */
[C---:B------:R-:W-:Y:S01]  /*80c0*/  ISETP.GT.AND P2, PT, R0.reuse, 0x8, P2 ;  /* 0x000000080000780c */ /* 0x040fe20001744270 */
[----:B------:R1:W-:Y:S01]  /*80d0*/  @P5 STG.E desc[UR36][R4.64+0x20], R9 ;  /* 0x0000200904005986 */ /* 0x0003e2000c101924 */
[C---:B------:R-:W-:Y:S01]  /*80e0*/  ISETP.GT.AND P0, PT, R0.reuse, 0x8, P0 ;  /* 0x000000080000780c */ /* 0x040fe20000704270 */
[-C--:B------:R-:W-:Y:S01]  /*80f0*/  FMUL R47, R47, R156.reuse ;  /* 0x0000009c2f2f7220 */ /* 0x080fe20000400000 */
[----:B------:R-:W-:Y:S01]  /*8100*/  ISETP.GT.AND P5, PT, R0, RZ, P1 ;  /* 0x000000ff0000720c */ /* 0x000fe20000fa4270 */
[----:B------:R-:W-:Y:S01]  /*8110*/  @P4 STG.E desc[UR36][R4.64+0x24], R29 ;  /* 0x0000241d04004986 */ /* 0x000fe2000c101924 */
[-C--:B0-----:R-:W-:Y:S01]  /*8120*/  FMUL R11, R30, R156.reuse ;  /* 0x0000009c1e0b7220 */ /* 0x081fe20000400000 */
[----:B------:R-:W-:Y:S01]  /*8130*/  ISETP.GT.AND P4, PT, R0, RZ, P3 ;  /* 0x000000ff0000720c */ /* 0x000fe20001f84270 */
[-C--:B------:R-:W-:Y:S01]  /*8140*/  FMUL R49, R49, R156.reuse ;  /* 0x0000009c31317220 */ /* 0x080fe20000400000 */
[----:B------:R-:W-:Y:S01]  /*8150*/  F2FP.TF32.F32.PACK_B R31, R31 ;  /* 0x0000001fff1f723e */ /* 0x000fe200024050ff */
[-C--:B------:R-:W-:Y:S01]  /*8160*/  FMUL R51, R51, R156.reuse ;  /* 0x0000009c33337220 */ /* 0x080fe20000400000 */
[----:B------:R-:W-:Y:S01]  /*8170*/  F2FP.TF32.F32.PACK_B R11, R11 ;  /* 0x0000000bff0b723e */ /* 0x000fe200024050ff */
[-C--:B------:R-:W-:Y:S01]  /*8180*/  FMUL R53, R53, R156.reuse ;  /* 0x0000009c35357220 */ /* 0x080fe20000400000 */
[----:B------:R-:W-:Y:S01]  /*8190*/  F2FP.TF32.F32.PACK_B R13, R13 ;  /* 0x0000000dff0d723e */ /* 0x000fe200024050ff */
[-C--:B-1----:R-:W-:Y:S01]  /*81a0*/  FMUL R9, R34, R156.reuse ;  /* 0x0000009c22097220 */ /* 0x082fe20000400000 */
[----:B------:R-:W-:Y:S01]  /*81b0*/  F2FP.TF32.F32.PACK_B R33, R33 ;  /* 0x00000021ff21723e */ /* 0x000fe200024050ff */
[----:B------:R0:W-:Y:S01]  /*81c0*/  @P2 STG.E desc[UR36][R6.64+0x20], R11 ;  /* 0x0000200b06002986 */ /* 0x0001e2000c101924 */
[C---:B------:R-:W-:Y:S01]  /*81d0*/  ISETP.GT.AND P1, PT, R0.reuse, 0x8, P1 ;  /* 0x000000080000780c */ /* 0x040fe20000f24270 */
[-C--:B------:R-:W-:Y:S01]  /*81e0*/  FMUL R55, R55, R156.reuse ;  /* 0x0000009c37377220 */ /* 0x080fe20000400000 */
[C---:B------:R-:W-:Y:S01]  /*81f0*/  ISETP.GT.AND P2, PT, R3.reuse, 0x19, PT ;  /* 0x000000190300780c */ /* 0x040fe20003f44270 */
[----:B------:R-:W-:Y:S01]  /*8200*/  @P0 STG.E desc[UR36][R6.64+0x24], R31 ;  /* 0x0000241f06000986 */ /* 0x000fe2000c101924 */
[----:B------:R-:W-:Y:S01]  /*8210*/  ISETP.GT.AND P0, PT, R3, 0x18, PT ;  /* 0x000000180300780c */ /* 0x000fe20003f04270 */
[-C--:B------:R-:W-:Y:S01]  /*8220*/  FMUL R57, R57, R156.reuse ;  /* 0x0000009c39397220 */ /* 0x080fe20000400000 */
[----:B------:R-:W-:Y:S01]  /*8230*/  F2FP.TF32.F32.PACK_B R9, R9 ;  /* 0x00000009ff09723e */ /* 0x000fe200024050ff */
[----:B------:R1:W-:Y:S01]  /*8240*/  @P5 STG.E desc[UR36][R4.64+0x40], R13 ;  /* 0x0000400d04005986 */ /* 0x0003e2000c101924 */
[C---:B------:R-:W-:Y:S01]  /*8250*/  ISETP.GT.AND P5, PT, R0.reuse, RZ, P0 ;  /* 0x000000ff0000720c */ /* 0x040fe200007a4270 */
[-C--:B------:R-:W-:Y:S01]  /*8260*/  FMUL R59, R59, R156.reuse ;  /* 0x0000009c3b3b7220 */ /* 0x080fe20000400000 */
[----:B------:R-:W-:Y:S01]  /*8270*/  F2FP.TF32.F32.PACK_B R35, R35 ;  /* 0x00000023ff23723e */ /* 0x000fe200024050ff */
[----:B------:R-:W-:Y:S01]  /*8280*/  @P4 STG.E desc[UR36][R4.64+0x44], R33 ;  /* 0x0000442104004986 */ /* 0x000fe2000c101924 */
[----:B------:R-:W-:Y:S01]  /*8290*/  ISETP.GT.AND P4, PT, R0, 0x8, P3 ;  /* 0x000000080000780c */ /* 0x000fe20001f84270 */
[-C--:B0-----:R-:W-:Y:S01]  /*82a0*/  FMUL R11, R36, R156.reuse ;  /* 0x0000009c240b7220 */ /* 0x081fe20000400000 */
[----:B------:R-:W-:Y:S01]  /*82b0*/  ISETP.GT.AND P3, PT, R0, RZ, P2 ;  /* 0x000000ff0000720c */ /* 0x000fe20001764270 */
[----:B------:R0:W-:Y:S01]  /*82c0*/  @P1 STG.E desc[UR36][R6.64+0x40], R9 ;  /* 0x0000400906001986 */ /* 0x0001e2000c101924 */
[----:B------:R-:W-:Y:S01]  /*82d0*/  F2FP.TF32.F32.PACK_B R37, R37 ;  /* 0x00000025ff25723e */ /* 0x000fe200024050ff */
[-C--:B------:R-:W-:Y:S01]  /*82e0*/  FMUL R61, R61, R156.reuse ;  /* 0x0000009c3d3d7220 */ /* 0x080fe20000400000 */
[----:B------:R-:W-:Y:S01]  /*82f0*/  F2FP.TF32.F32.PACK_B R11, R11 ;  /* 0x0000000bff0b723e */ /* 0x000fe200024050ff */
[-C--:B-1----:R-:W-:Y:S01]  /*8300*/  FMUL R13, R40, R156.reuse ;  /* 0x0000009c280d7220 */ /* 0x082fe20000400000 */
[----:B------:R-:W-:Y:S01]  /*8310*/  ISETP.GT.AND P1, PT, R3, 0x20, PT ;  /* 0x000000200300780c */ /* 0x000fe20003f24270 */
[-C--:B------:R-:W-:Y:S01]  /*8320*/  FMUL R63, R63, R156.reuse ;  /* 0x0000009c3f3f7220 */ /* 0x080fe20000400000 */
[C---:B------:R-:W-:Y:S01]  /*8330*/  ISETP.GT.AND P0, PT, R0.reuse, 0x8, P0 ;  /* 0x000000080000780c */ /* 0x040fe20000704270 */
[-C--:B------:R-:W-:Y:S01]  /*8340*/  FMUL R65, R65, R156.reuse ;  /* 0x0000009c41417220 */ /* 0x080fe20000400000 */
[----:B------:R-:W-:Y:S01]  /*8350*/  F2FP.TF32.F32.PACK_B R39, R39 ;  /* 0x00000027ff27723e */ /* 0x000fe200024050ff */
[----:B------:R-:W-:Y:S01]  /*8360*/  @P4 STG.E desc[UR36][R6.64+0x44], R35 ;  /* 0x0000442306004986 */ /* 0x000fe2000c101924 */
[----:B------:R-:W-:Y:S01]  /*8370*/  ISETP.GT.AND P4, PT, R0, 0x8, P2 ;  /* 0x000000080000780c */ /* 0x000fe20001784270 */
[-C--:B0-----:R-:W-:Y:S01]  /*8380*/  FMUL R9, R38, R156.reuse ;  /* 0x0000009c26097220 */ /* 0x081fe20000400000 */
[----:B------:R-:W-:Y:S01]  /*8390*/  ISETP.GT.AND P2, PT, R3, 0x21, PT ;  /* 0x000000210300780c */ /* 0x000fe20003f44270 */
[----:B------:R0:W-:Y:S01]  /*83a0*/  @P5 STG.E desc[UR36][R4.64+0x60], R11 ;  /* 0x0000600b04005986 */ /* 0x0001e2000c101924 */
[C---:B------:R-:W-:Y:S01]  /*83b0*/  ISETP.GT.AND P5, PT, R0.reuse, RZ, P1 ;  /* 0x000000ff0000720c */ /* 0x040fe20000fa4270 */
[-C--:B------:R-:W-:Y:S01]  /*83c0*/  FMUL R67, R67, R156.reuse ;  /* 0x0000009c43437220 */ /* 0x080fe20000400000 */
[----:B------:R-:W-:Y:S01]  /*83d0*/  F2FP.TF32.F32.PACK_B R9, R9 ;  /* 0x00000009ff09723e */ /* 0x000fe200024050ff */
[----:B------:R-:W-:Y:S01]  /*83e0*/  @P3 STG.E desc[UR36][R4.64+0x64], R37 ;  /* 0x0000642504003986 */ /* 0x000fe2000c101924 */
[C---:B------:R-:W-:Y:S01]  /*83f0*/  ISETP.GT.AND P3, PT, R0.reuse, RZ, P2 ;  /* 0x000000ff0000720c */ /* 0x040fe20001764270 */
[-C--:B------:R-:W-:Y:S01]  /*8400*/  FMUL R69, R69, R156.reuse ;  /* 0x0000009c45457220 */ /* 0x080fe20000400000 */
[----:B------:R-:W-:Y:S01]  /*8410*/  F2FP.TF32.F32.PACK_B R13, R13 ;  /* 0x0000000dff0d723e */ /* 0x000fe200024050ff */
[----:B------:R1:W-:Y:S01]  /*8420*/  @P0 STG.E desc[UR36][R6.64+0x60], R9 ;  /* 0x0000600906000986 */ /* 0x0003e2000c101924 */
[----:B------:R-:W-:Y:S01]  /*8430*/  F2FP.TF32.F32.PACK_B R41, R41 ;  /* 0x00000029ff29723e */ /* 0x000fe200024050ff */
[-C--:B------:R-:W-:Y:S01]  /*8440*/  FMUL R71, R71, R156.reuse ;  /* 0x0000009c47477220 */ /* 0x080fe20000400000 */
[C---:B------:R-:W-:Y:S01]  /*8450*/  ISETP.GT.AND P0, PT, R3.reuse, 0x28, PT ;  /* 0x000000280300780c */ /* 0x040fe20003f04270 */
[----:B------:R-:W-:Y:S01]  /*8460*/  @P4 STG.E desc[UR36][R6.64+0x64], R39 ;  /* 0x0000642706004986 */ /* 0x000fe2000c101924 */
[----:B------:R-:W-:Y:S01]  /*8470*/  ISETP.GT.AND P1, PT, R0, 0x8, P1 ;  /* 0x000000080000780c */ /* 0x000fe20000f24270 */
[-C--:B0-----:R-:W-:Y:S01]  /*8480*/  FMUL R11, R44, R156.reuse ;  /* 0x0000009c2c0b7220 */ /* 0x081fe20000400000 */
[C---:B------:R-:W-:Y:S01]  /*8490*/  ISETP.GT.AND P4, PT, R0.reuse, 0x8, P2 ;  /* 0x000000080000780c */ /* 0x040fe20001784270 */
[----:B------:R0:W-:Y:S01]  /*84a0*/  @P5 STG.E desc[UR36][R4.64+0x80], R13 ;  /* 0x0000800d04005986 */ /* 0x0001e2000c101924 */
[----:B------:R-:W-:Y:S01]  /*84b0*/  ISETP.GT.AND P2, PT, R3, 0x29, PT ;  /* 0x000000290300780c */ /* 0x000fe20003f44270 */
[-C--:B------:R-:W-:Y:S01]  /*84c0*/  FMUL R73, R73, R156.reuse ;  /* 0x0000009c49497220 */ /* 0x080fe20000400000 */
[----:B------:R-:W-:Y:S01]  /*84d0*/  ISETP.GT.AND P5, PT, R0, RZ, P0 ;  /* 0x000000ff0000720c */ /* 0x000fe200007a4270 */
[-C--:B-1----:R-:W-:Y:S01]  /*84e0*/  FMUL R9, R42, R156.reuse ;  /* 0x0000009c2a097220 */ /* 0x082fe20000400000 */
[----:B------:R-:W-:Y:S01]  /*84f0*/  @P3 STG.E desc[UR36][R4.64+0x84], R41 ;  /* 0x0000842904003986 */ /* 0x000fe2000c101924 */
[----:B------:R-:W-:Y:S01]  /*8500*/  ISETP.GT.AND P3, PT, R0, RZ, P2 ;  /* 0x000000ff0000720c */ /* 0x000fe20001764270 */
[-C--:B------:R-:W-:Y:S01]  /*8510*/  FMUL R75, R75, R156.reuse ;  /* 0x0000009c4b4b7220 */ /* 0x080fe20000400000 */
[----:B------:R-:W-:Y:S01]  /*8520*/  F2FP.TF32.F32.PACK_B R43, R43 ;  /* 0x0000002bff2b723e */ /* 0x000fe200024050ff */
[-C--:B------:R-:W-:Y:S01]  /*8530*/  FMUL R77, R77, R156.reuse ;  /* 0x0000009c4d4d7220 */ /* 0x080fe20000400000 */
[----:B------:R-:W-:Y:S01]  /*8540*/  F2FP.TF32.F32.PACK_B R9, R9 ;  /* 0x00000009ff09723e */ /* 0x000fe200024050ff */
[-C--:B------:R-:W-:Y:S01]  /*8550*/  FMUL R79, R79, R156.reuse ;  /* 0x0000009c4f4f7220 */ /* 0x080fe20000400000 */
[----:B------:R-:W-:Y:S01]  /*8560*/  F2FP.TF32.F32.PACK_B R11, R11 ;  /* 0x0000000bff0b723e */ /* 0x000fe200024050ff */
[-C--:B0-----:R-:W-:Y:S01]  /*8570*/  FMUL R13, R48, R156.reuse ;  /* 0x0000009c300d7220 */ /* 0x081fe20000400000 */
[----:B------:R-:W-:Y:S01]  /*8580*/  F2FP.TF32.F32.PACK_B R45, R45 ;  /* 0x0000002dff2d723e */ /* 0x000fe200024050ff */
[----:B------:R0:W-:Y:S01]  /*8590*/  @P1 STG.E desc[UR36][R6.64+0x80], R9 ;  /* 0x0000800906001986 */ /* 0x0001e2000c101924 */
[----:B------:R-:W-:Y:S01]  /*85a0*/  ISETP.GT.AND P1, PT, R3, 0x30, PT ;  /* 0x000000300300780c */ /* 0x000fe20003f24270 */
[-C--:B------:R-:W-:Y:S01]  /*85b0*/  FMUL R81, R81, R156.reuse ;  /* 0x0000009c51517220 */ /* 0x080fe20000400000 */
[C---:B------:R-:W-:Y:S01]  /*85c0*/  ISETP.GT.AND P0, PT, R0.reuse, 0x8, P0 ;  /* 0x000000080000780c */ /* 0x040fe20000704270 */
[----:B------:R-:W-:Y:S01]  /*85d0*/  @P4 STG.E desc[UR36][R6.64+0x84], R43 ;  /* 0x0000842b06004986 */ /* 0x000fe2000c101924 */
[C---:B------:R-:W-:Y:S01]  /*85e0*/  ISETP.GT.AND P4, PT, R0.reuse, 0x8, P2 ;  /* 0x000000080000780c */ /* 0x040fe20001784270 */
[-C--:B------:R-:W-:Y:S01]  /*85f0*/  FMUL R83, R83, R156.reuse ;  /* 0x0000009c53537220 */ /* 0x080fe20000400000 */
[----:B------:R-:W-:Y:S01]  /*8600*/  ISETP.GT.AND P2, PT, R3, 0x31, PT ;  /* 0x000000310300780c */ /* 0x000fe20003f44270 */
[----:B------:R1:W-:Y:S01]  /*8610*/  @P5 STG.E desc[UR36][R4.64+0xa0], R11 ;  /* 0x0000a00b04005986 */ /* 0x0003e2000c101924 */
[----:B------:R-:W-:Y:S01]  /*8620*/  ISETP.GT.AND P5, PT, R0, RZ, P1 ;  /* 0x000000ff0000720c */ /* 0x000fe20000fa4270 */
[-C--:B------:R-:W-:Y:S01]  /*8630*/  FMUL R85, R85, R156.reuse ;  /* 0x0000009c55557220 */ /* 0x080fe20000400000 */
[----:B------:R-:W-:Y:S01]  /*8640*/  F2FP.TF32.F32.PACK_B R47, R47 ;  /* 0x0000002fff2f723e */ /* 0x000fe200024050ff */
[-C--:B0-----:R-:W-:Y:S01]  /*8650*/  FMUL R9, R46, R156.reuse ;  /* 0x0000009c2e097220 */ /* 0x081fe20000400000 */
        /* <DEDUP_REMOVED lines=9> */
[C---:B------:R-:W-:Y:S01]  /*86f0*/  ISETP.GT.AND P1, PT, R0.reuse, 0x8, P1 ;  /* 0x000000080000780c */ /* 0x040fe20000f24270 */
[----:B------:R0:W-:Y:S01]  /*8700*/  @P0 STG.E desc[UR36][R6.64+0xa0], R9 ;  /* 0x0000a00906000986 */ /* 0x0001e2000c101924 */
[----:B------:R-:W-:Y:S01]  /*8710*/  ISETP.GT.AND P0, PT, R3, 0x38, PT ;  /* 0x000000380300780c */ /* 0x000fe20003f04270 */
[-C--:B------:R-:W-:Y:S01]  /*8720*/  FMUL R93, R93, R156.reuse ;  /* 0x0000009c5d5d7220 */ /* 0x080fe20000400000 */
[----:B------:R-:W-:Y:S01]  /*8730*/  F2FP.TF32.F32.PACK_B R51, R51 ;  /* 0x00000033ff33723e */ /* 0x000fe200024050ff */
        /* <DEDUP_REMOVED lines=10> */
[C---:B------:R-:W-:Y:S01]  /*87e0*/  ISETP.GT.AND P3, PT, R0.reuse, RZ, P2 ;  /* 0x000000ff0000720c */ /* 0x040fe20001764270 */
[-C--:B------:R-:W-:Y:S01]  /*87f0*/  FMUL R99, R99, R156.reuse ;  /* 0x0000009c63637220 */ /* 0x080fe20000400000 */
[----:B------:R-:W-:Y:S01]  /*8800*/  F2FP.TF32.F32.PACK_B R53, R53 ;  /* 0x00000035ff35723e */ /* 0x000fe200024050ff */
[-C--:B------:R-:W-:Y:S01]  /*8810*/  FMUL R101, R101, R156.reuse ;  /* 0x0000009c65657220 */ /* 0x080fe20000400000 */
[----:B------:R-:W-:Y:S01]  /*8820*/  F2FP.TF32.F32.PACK_B R9, R9 ;  /* 0x00000009ff09723e */ /* 0x000fe200024050ff */
[-C--:B------:R-:W-:Y:S01]  /*8830*/  FMUL R103, R103, R156.reuse ;  /* 0x0000009c67677220 */ /* 0x080fe20000400000 */
[----:B------:R-:W-:Y:S01]  /*8840*/  ISETP.GT.AND P0, PT, R0, 0x8, P0 ;  /* 0x000000080000780c */ /* 0x000fe20000704270 */
[-C--:B-1----:R-:W-:Y:S01]  /*8850*/  FMUL R13, R56, R156.reuse ;  /* 0x0000009c380d7220 */ /* 0x082fe20000400000 */
[----:B------:R-:W-:Y:S01]  /*8860*/  F2FP.TF32.F32.PACK_B R55, R55 ;  /* 0x00000037ff37723e */ /* 0x000fe200024050ff */
        /* <DEDUP_REMOVED lines=16> */
[----:B------:R-:W-:Y:S01]  /*8970*/  ISETP.GT.AND P1, PT, R0, 0x8, P1 ;  /* 0x000000080000780c */ /* 0x000fe20000f24270 */
[-C--:B------:R-:W-:Y:S01]  /*8980*/  FMUL R113, R113, R156.reuse ;  /* 0x0000009c71717220 */ /* 0x080fe20000400000 */
[----:B------:R-:W-:Y:S01]  /*8990*/  F2FP.TF32.F32.PACK_B R9, R9 ;  /* 0x00000009ff09723e */ /* 0x000fe200024050ff */
[-C--:B------:R-:W-:Y:S01]  /*89a0*/  FMUL R115, R115, R156.reuse ;  /* 0x0000009c73737220 */ /* 0x080fe20000400000 */
[-C--:B-1----:R-:W-:Y:S01]  /*89b0*/  FMUL R11, R60, R156.reuse ;  /* 0x0000009c3c0b7220 */ /* 0x082fe20000400000 */
[----:B------:R-:W-:Y:S01]  /*89c0*/  F2FP.TF32.F32.PACK_B R59, R59 ;  /* 0x0000003bff3b723e */ /* 0x000fe200024050ff */
[-C--:B------:R-:W-:Y:S01]  /*89d0*/  FMUL R117, R117, R156.reuse ;  /* 0x0000009c75757220 */ /* 0x080fe20000400000 */
        /* <DEDUP_REMOVED lines=58> */
[----:B0-----:R-:W-:Y:S01]  /*8d80*/  FMUL R9, R66, R156 ;  /* 0x0000009c42097220 */ /* 0x001fe20000400000 */
[----:B------:R-:W-:Y:S01]  /*8d90*/  @P3 STG.E desc[UR36][R4.64+0x144], R65 ;  /* 0x0001444104003986 */ /* 0x000fe2000c101924 */
[----:B------:R-:W-:-:S02]  /*8da0*/  ISETP.GT.AND P3, PT, R0, RZ, P2 ;  /* 0x000000ff0000720c */ /* 0x000fc40001764270 */
[----:B------:R-:W-:Y:S02]  /*8db0*/  ISETP.GT.AND P0, PT, R0, 0x8, P0 ;  /* 0x000000080000780c */ /* 0x000fe40000704270 */
[----:B------:R-:W-:Y:S01]  /*8dc0*/  F2FP.TF32.F32.PACK_B R9, R9 ;  /* 0x00000009ff09723e */ /* 0x000fe200024050ff */
[----:B-1----:R-:W-:Y:S01]  /*8dd0*/  FMUL R13, R72, R156 ;  /* 0x0000009c480d7220 */ /* 0x002fe20000400000 */
[----:B------:R-:W-:-:S03]  /*8de0*/  F2FP.TF32.F32.PACK_B R71, R71 ;  /* 0x00000047ff47723e */ /* 0x000fc600024050ff */
[----:B------:R0:W-:Y:S01]  /*8df0*/  @P1 STG.E desc[UR36][R6.64+0x140], R9 ;  /* 0x0001400906001986 */ /* 0x0001e2000c101924 */
[C---:B------:R-:W-:Y:S02]  /*8e00*/  ISETP.GT.AND P1, PT, R3.reuse, 0x60, PT ;  /* 0x000000600300780c */ /* 0x040fe40003f24270 */
[----:B------:R-:W-:Y:S01]  /*8e10*/  F2FP.TF32.F32.PACK_B R13, R13 ;  /* 0x0000000dff0d723e */ /* 0x000fe200024050ff */
[----:B------:R-:W-:Y:S01]  /*8e20*/  @P4 STG.E desc[UR36][R6.64+0x144], R67 ;  /* 0x0001444306004986 */ /* 0x000fe2000c101924 */
[C---:B------:R-:W-:Y:S02]  /*8e30*/  ISETP.GT.AND P4, PT, R0.reuse, 0x8, P2 ;  /* 0x000000080000780c */ /* 0x040fe40001784270 */
[----:B------:R-:W-:Y:S01]  /*8e40*/  ISETP.GT.AND P2, PT, R3, 0x61, PT ;  /* 0x000000610300780c */ /* 0x000fe20003f44270 */
[----:B------:R1:W-:Y:S01]  /*8e50*/  @P5 STG.E desc[UR36][R4.64+0x160], R11 ;  /* 0x0001600b04005986 */ /* 0x0003e2000c101924 */
[----:B------:R-:W-:Y:S02]  /*8e60*/  ISETP.GT.AND P5, PT, R0, RZ, P1 ;  /* 0x000000ff0000720c */ /* 0x000fe40000fa4270 */
        /* <DEDUP_REMOVED lines=257> */
[----:B------:R-:W-:Y:S01]  /*9e80*/  @P3 STG.E desc[UR36][R4.64+0x364], R133 ;  /* 0x0003648504003986 */ /* 0x000fe2000c101924 */
[----:B0-----:R-:W-:Y:S01]  /*9e90*/  FMUL R9, R134, R156 ;  /* 0x0000009c86097220 */ /* 0x001fe20000400000 */
[----:B------:R-:W-:-:S02]  /*9ea0*/  ISETP.GT.AND P3, PT, R0, RZ, P2 ;  /* 0x000000ff0000720c */ /* 0x000fc40001764270 */
[----:B------:R-:W-:Y:S02]  /*9eb0*/  ISETP.GT.AND P1, PT, R0, 0x8, P1 ;  /* 0x000000080000780c */ /* 0x000fe40000f24270 */
[----:B------:R-:W-:Y:S01]  /*9ec0*/  F2FP.TF32.F32.PACK_B R9, R9 ;  /* 0x00000009ff09723e */ /* 0x000fe200024050ff */
[----:B-1----:R-:W-:Y:S01]  /*9ed0*/  FMUL R11, R140, R156 ;  /* 0x0000009c8c0b7220 */ /* 0x002fe20000400000 */
[----:B------:R-:W-:-:S03]  /*9ee0*/  F2FP.TF32.F32.PACK_B R139, R139 ;  /* 0x0000008bff8b723e */ /* 0x000fc600024050ff */
[----:B------:R0:W-:Y:S01]  /*9ef0*/  @P0 STG.E desc[UR36][R6.64+0x360], R9 ;  /* 0x0003600906000986 */ /* 0x0001e2000c101924 */
[----:B------:R-:W-:Y:S02]  /*9f00*/  F2FP.TF32.F32.PACK_B R141, R141 ;  /* 0x0000008dff8d723e */ /* 0x000fe400024050ff */
[----:B------:R-:W-:Y:S01]  /*9f10*/  F2FP.TF32.F32.PACK_B R11, R11 ;  /* 0x0000000bff0b723e */ /* 0x000fe200024050ff */
[----:B------:R-:W-:Y:S01]  /*9f20*/  @P4 STG.E desc[UR36][R6.64+0x364], R135 ;  /* 0x0003648706004986 */ /* 0x000fe2000c101924 */
[C---:B------:R-:W-:Y:S02]  /*9f30*/  ISETP.GT.AND P4, PT, R3.reuse, 0xe8, PT ;  /* 0x000000e80300780c */ /* 0x040fe40003f84270 */
[----:B------:R-:W-:Y:S01]  /*9f40*/  F2FP.TF32.F32.PACK_B R143, R143 ;  /* 0x0000008fff8f723e */ /* 0x000fe200024050ff */
[----:B------:R1:W-:Y:S01]  /*9f50*/  @P5 STG.E desc[UR36][R4.64+0x380], R13 ;  /* 0x0003800d04005986 */ /* 0x0003e2000c101924 */
[----:B------:R-:W-:Y:S02]  /*9f60*/  ISETP.GT.AND P5, PT, R3, 0xe9, PT ;  /* 0x000000e90300780c */ /* 0x000fe40003fa4270 */
[----:B------:R-:W-:Y:S01]  /*9f70*/  F2FP.TF32.F32.PACK_B R145, R145 ;  /* 0x00000091ff91723e */ /* 0x000fe200024050ff */
[----:B------:R-:W-:Y:S01]  /*9f80*/  @P3 STG.E desc[UR36][R4.64+0x384], R137 ;  /* 0x0003848904003986 */ /* 0x000fe2000c101924 */
[----:B------:R-:W-:Y:S01]  /*9f90*/  ISETP.GT.AND P3, PT, R0, 0x8, P2 ;  /* 0x000000080000780c */ /* 0x000fe20001764270 */
[----:B0-----:R-:W-:Y:S01]  /*9fa0*/  FMUL R9, R138, R156 ;  /* 0x0000009c8a097220 */ /* 0x001fe20000400000 */
[----:B------:R-:W-:-:S02]  /*9fb0*/  ISETP.GT.AND P2, PT, R0, RZ, P4 ;  /* 0x000000ff0000720c */ /* 0x000fc40002744270 */
[C---:B------:R-:W-:Y:S02]  /*9fc0*/  ISETP.GT.AND P0, PT, R0.reuse, RZ, P5 ;  /* 0x000000ff0000720c */ /* 0x040fe40002f04270 */
[----:B------:R-:W-:Y:S01]  /*9fd0*/  ISETP.GT.AND P4, PT, R0, 0x8, P4 ;  /* 0x000000080000780c */ /* 0x000fe20002784270 */
[----:B-1----:R-:W-:Y:S01]  /*9fe0*/  FMUL R13, R142, R156 ;  /* 0x0000009c8e0d7220 */ /* 0x002fe20000400000 */
[----:B------:R-:W-:Y:S02]  /*9ff0*/  ISETP.GT.AND P5, PT, R0, 0x8, P5 ;  /* 0x000000080000780c */ /* 0x000fe40002fa4270 */
[----:B------:R-:W-:Y:S02]  /*a000*/  F2FP.TF32.F32.PACK_B R9, R9 ;  /* 0x00000009ff09723e */ /* 0x000fe400024050ff */
[----:B------:R-:W-:Y:S02]  /*a010*/  F2FP.TF32.F32.PACK_B R13, R13 ;  /* 0x0000000dff0d723e */ /* 0x000fe400024050ff */
[----:B------:R-:W-:Y:S01]  /*a020*/  F2FP.TF32.F32.PACK_B R147, R147 ;  /* 0x00000093ff93723e */ /* 0x000fe200024050ff */
[----:B------:R0:W-:Y:S01]  /*a030*/  @P1 STG.E desc[UR36][R6.64+0x380], R9 ;  /* 0x0003800906001986 */ /* 0x0001e2000c101924 */
[----:B------:R-:W-:-:S02]  /*a040*/  ISETP.GT.AND P1, PT, R3, 0xf8, PT ;  /* 0x000000f80300780c */ /* 0x000fc40003f24270 */
[----:B------:R-:W-:Y:S01]  /*a050*/  F2FP.TF32.F32.PACK_B R149, R149 ;  /* 0x00000095ff95723e */ /* 0x000fe200024050ff */
[----:B------:R-:W-:Y:S01]  /*a060*/  @P3 STG.E desc[UR36][R6.64+0x384], R139 ;  /* 0x0003848b06003986 */ /* 0x000fe2000c101924 */
[C---:B------:R-:W-:Y:S02]  /*a070*/  ISETP.GT.AND P3, PT, R3.reuse, 0xf0, PT ;  /* 0x000000f00300780c */ /* 0x040fe40003f64270 */
[----:B------:R-:W-:Y:S01]  /*a080*/  F2FP.TF32.F32.PACK_B R151, R151 ;  /* 0x00000097ff97723e */ /* 0x000fe200024050ff */
[----:B------:R1:W-:Y:S01]  /*a090*/  @P2 STG.E desc[UR36][R4.64+0x3a0], R11 ;  /* 0x0003a00b04002986 */ /* 0x0003e2000c101924 */
[----:B------:R-:W-:-:S03]  /*a0a0*/  ISETP.GT.AND P2, PT, R3, 0xf1, PT ;  /* 0x000000f10300780c */ /* 0x000fc60003f44270 */
[----:B------:R-:W-:Y:S01]  /*a0b0*/  @P0 STG.E desc[UR36][R4.64+0x3a4], R141 ;  /* 0x0003a48d04000986 */ /* 0x000fe2000c101924 */
[----:B------:R-:W-:Y:S01]  /*a0c0*/  ISETP.GT.AND P0, PT, R3, 0xf9, PT ;  /* 0x000000f90300780c */ /* 0x000fe20003f04270 */
[-C--:B------:R-:W-:Y:S01]  /*a0d0*/  FMUL R3, R144, R156.reuse ;  /* 0x0000009c90037220 */ /* 0x080fe20000400000 */
[-C--:B0-----:R-:W-:Y:S01]  /*a0e0*/  FMUL R9, R146, R156.reuse ;  /* 0x0000009c92097220 */ /* 0x081fe20000400000 */
[----:B------:R0:W-:Y:S01]  /*a0f0*/  @P4 STG.E desc[UR36][R6.64+0x3a0], R13 ;  /* 0x0003a00d06004986 */ /* 0x0001e2000c101924 */
[C---:B------:R-:W-:Y:S02]  /*a100*/  ISETP.GT.AND P4, PT, R0.reuse, RZ, P2 ;  /* 0x000000ff0000720c */ /* 0x040fe40001784270 */
[----:B------:R-:W-:Y:S01]  /*a110*/  F2FP.TF32.F32.PACK_B R3, R3 ;  /* 0x00000003ff03723e */ /* 0x000fe200024050ff */
[----:B------:R-:W-:Y:S01]  /*a120*/  @P5 STG.E desc[UR36][R6.64+0x3a4], R143 ;  /* 0x0003a48f06005986 */ /* 0x000fe2000c101924 */
[----:B------:R-:W-:Y:S01]  /*a130*/  ISETP.GT.AND P5, PT, R0, RZ, P3 ;  /* 0x000000ff0000720c */ /* 0x000fe20001fa4270 */
[----:B-1----:R-:W-:Y:S01]  /*a140*/  FMUL R11, R148, R156 ;  /* 0x0000009c940b7220 */ /* 0x002fe20000400000 */
[----:B------:R-:W-:-:S02]  /*a150*/  ISETP.GT.AND P3, PT, R0, 0x8, P3 ;  /* 0x000000080000780c */ /* 0x000fc40001f64270 */
[----:B------:R-:W-:Y:S02]  /*a160*/  ISETP.GT.AND P2, PT, R0, 0x8, P2 ;  /* 0x000000080000780c */ /* 0x000fe40001744270 */
[----:B------:R-:W-:Y:S01]  /*a170*/  F2FP.TF32.F32.PACK_B R9, R9 ;  /* 0x00000009ff09723e */ /* 0x000fe200024050ff */
[----:B0-----:R-:W-:Y:S01]  /*a180*/  FMUL R13, R150, R156 ;  /* 0x0000009c960d7220 */ /* 0x001fe20000400000 */
[----:B------:R-:W-:-:S04]  /*a190*/  F2FP.TF32.F32.PACK_B R11, R11 ;  /* 0x0000000bff0b723e */ /* 0x000fc800024050ff */
[----:B------:R-:W-:Y:S01]  /*a1a0*/  F2FP.TF32.F32.PACK_B R13, R13 ;  /* 0x0000000dff0d723e */ /* 0x000fe200024050ff */
[----:B------:R-:W-:Y:S01]  /*a1b0*/  @P5 STG.E desc[UR36][R4.64+0x3c0], R3 ;  /* 0x0003c00304005986 */ /* 0x000fe2000c101924 */
[C---:B------:R-:W-:Y:S02]  /*a1c0*/  ISETP.GT.AND P5, PT, R0.reuse, RZ, P1 ;  /* 0x000000ff0000720c */ /* 0x040fe40000fa4270 */
[C---:B------:R-:W-:Y:S01]  /*a1d0*/  ISETP.GT.AND P1, PT, R0.reuse, 0x8, P1 ;  /* 0x000000080000780c */ /* 0x040fe20000f24270 */
[----:B------:R-:W-:Y:S01]  /*a1e0*/  @P4 STG.E desc[UR36][R4.64+0x3c4], R145 ;  /* 0x0003c49104004986 */ /* 0x000fe2000c101924 */
[C---:B------:R-:W-:Y:S02]  /*a1f0*/  ISETP.GT.AND P4, PT, R0.reuse, RZ, P0 ;  /* 0x000000ff0000720c */ /* 0x040fe40000784270 */
[----:B------:R-:W-:Y:S01]  /*a200*/  ISETP.GT.AND P0, PT, R0, 0x8, P0 ;  /* 0x000000080000780c */ /* 0x000fe20000704270 */
[----:B------:R-:W-:Y:S04]  /*a210*/  @P3 STG.E desc[UR36][R6.64+0x3c0], R9 ;  /* 0x0003c00906003986 */ /* 0x000fe8000c101924 */
[----:B------:R-:W-:Y:S04]  /*a220*/  @P2 STG.E desc[UR36][R6.64+0x3c4], R147 ;  /* 0x0003c49306002986 */ /* 0x000fe8000c101924 */
[----:B------:R-:W-:Y:S04]  /*a230*/  @P5 STG.E desc[UR36][R4.64+0x3e0], R11 ;  /* 0x0003e00b04005986 */ /* 0x000fe8000c101924 */
[----:B------:R0:W-:Y:S02]  /*a240*/  @P4 STG.E desc[UR36][R4.64+0x3e4], R149 ;  /* 0x0003e49504004986 */ /* 0x0001e4000c101924 */
[----:B0-----:R-:W-:-:S02]  /*a250*/  @P1 IMAD.MOV.U32 R4, RZ, RZ, R6 ;  /* 0x000000ffff041224 */ /* 0x001fc400078e0006 */
[----:B------:R-:W-:-:S05]  /*a260*/  @P1 IMAD.MOV.U32 R5, RZ, RZ, R7 ;  /* 0x000000ffff051224 */ /* 0x000fca00078e0007 */
[----:B------:R0:W-:Y:S04]  /*a270*/  @P1 STG.E desc[UR36][R4.64+0x3e0], R13 ;  /* 0x0003e00d04001986 */ /* 0x0001e8000c101924 */
[----:B------:R0:W-:Y:S02]  /*a280*/  @P0 STG.E desc[UR36][R6.64+0x3e4], R151 ;  /* 0x0003e49706000986 */ /* 0x0001e4000c101924 */
.L_x_293:
[----:B------:R-:W-:Y:S05]  /*a290*/  BSYNC B0 ;  /* 0x0000000000007941 */ /* 0x000fea0003800000 */
.L_x_39:
[----:B------:R-:W-:Y:S01]  /*a2a0*/  ULDC UR4, c[0x0][0xc] ;  /* 0x0000030000047ab9 */ /* 0x000fe20000000800 */
[----:B------:R-:W-:Y:S01]  /*a2b0*/  ULDC UR5, c[0x0][0x10] ;  /* 0x0000040000057ab9 */ /* 0x000fe20000000800 */
[----:B0-----:R-:W0:Y:S01]  /*a2c0*/  LDC R3, c[0x0][0x14] ;  /* 0x00000500ff037b82 */ /* 0x001e220000000800 */
[----:B------:R-:W-:Y:S01]  /*a2d0*/  UIMAD.WIDE.U32 UR4, UR4, UR5, URZ ;  /* 0x00000005040472a5 */ /* 0x000fe2000f8e003f */
[----:B------:R-:W-:Y:S01]  /*a2e0*/  PRMT R0, RZ, 0x7610, R0 ;  /* 0x00007610ff007816 */ /* 0x000fe20000000000 */
[----:B------:R-:W-:Y:S02]  /*a2f0*/  IMAD.MOV.U32 R152, RZ, RZ, -0x1 ;  /* 0xffffffffff987424 */ /* 0x000fe400078e00ff */
[----:B------:R-:W-:Y:S02]  /*a300*/  IMAD.MOV.U32 R153, RZ, RZ, -0x1 ;  /* 0xffffffffff997424 */ /* 0x000fe400078e00ff */
[----:B0-----:R-:W-:-:S04]  /*a310*/  IMAD.WIDE.U32 R16, R3, UR4, R16 ;  /* 0x0000000403107c25 */ /* 0x001fc8000f8e0010 */
[----:B------:R-:W-:Y:S01]  /*a320*/  IMAD R3, R3, UR5, RZ ;  /* 0x0000000503037c24 */ /* 0x000fe2000f8e02ff */
[----:B------:R-:W-:Y:S02]  /*a330*/  ULDC.64 UR4, c[0x0][0x650] ;  /* 0x0001940000047ab9 */ /* 0x000fe40000000a00 */
[----:B------:R-:W-:Y:S01]  /*a340*/  ISETP.GE.U32.AND P0, PT, R16, UR4, PT ;  /* 0x0000000410007c0c */ /* 0x000fe2000bf06070 */
[----:B------:R-:W-:-:S05]  /*a350*/  IMAD.IADD R17, R17, 0x1, R3 ;  /* 0x0000000111117824 */ /* 0x000fca00078e0203 */
[----:B------:R-:W-:-:S13]  /*a360*/  ISETP.GE.U32.AND.EX P0, PT, R17, UR5, PT, P0 ;  /* 0x0000000511007c0c */ /* 0x000fda000bf06100 */
[----:B------:R-:W-:Y:S05]  /*a370*/  @P0 BRA `(.L_x_294) ;  /* 0x0000000400640947 */ /* 0x000fea0003800000 */
[----:B------:R-:W0:Y:S01]  /*a380*/  S2R R12, SR_CTAID.X ;  /* 0x00000000000c7919 */ /* 0x000e220000002500 */
[----:B----4-:R-:W4:Y:S01]  /*a390*/  LDC.64 R10, c[0x0][0x628] ;  /* 0x00018a00ff0a7b82 */ /* 0x010f220000000a00 */
[----:B------:R-:W-:Y:S01]  /*a3a0*/  ULDC UR4, c[0x0][0x150] ;  /* 0x0000540000047ab9 */ /* 0x000fe20000000800 */
[----:B-123--:R-:W-:Y:S01]  /*a3b0*/  IMAD.MOV.U32 R8, RZ, RZ, R16 ;  /* 0x000000ffff087224 */ /* 0x00efe200078e0010 */
[----:B------:R-:W1:Y:S01]  /*a3c0*/  S2R R22, SR_CTAID.Y ;  /* 0x0000000000167919 */ /* 0x000e620000002600 */
[----:B------:R-:W-:-:S04]  /*a3d0*/  IMAD.MOV.U32 R9, RZ, RZ, R17 ;  /* 0x000000ffff097224 */ /* 0x000fc800078e0011 */
[----:B------:R-:W2:Y:S08]  /*a3e0*/  LDC R21, c[0x0][0x144] ;  /* 0x00005100ff157b82 */ /* 0x000eb00000000800 */
[----:B------:R-:W3:Y:S08]  /*a3f0*/  LDC R0, c[0x0][0x630] ;  /* 0x00018c00ff007b82 */ /* 0x000ef00000000800 */
[----:B------:R-:W1:Y:S01]  /*a400*/  LDC.64 R14, c[0x0][0x620] ;  /* 0x00018800ff0e7b82 */ /* 0x000e620000000a00 */
[----:B----4-:R-:W-:-:S04]  /*a410*/  ISETP.NE.U32.AND P0, PT, R10, RZ, PT ;  /* 0x000000ff0a00720c */ /* 0x010fc80003f05070 */
[----:B------:R-:W-:Y:S02]  /*a420*/  ISETP.NE.AND.EX P0, PT, R11, RZ, PT, P0 ;  /* 0x000000ff0b00720c */ /* 0x000fe40003f05300 */
[----:B0-----:R-:W-:-:S05]  /*a430*/  I2FP.F32.U32 R3, R12 ;  /* 0x0000000c00037245 */ /* 0x001fca0000201000 */
[----:B------:R-:W-:-:S04]  /*a440*/  FMUL R3, R3, UR4 ;  /* 0x0000000403037c20 */ /* 0x000fc80008400000 */
[----:B------:R0:W4:Y:S02]  /*a450*/  F2I.U32.TRUNC.NTZ R20, R3 ;  /* 0x0000000300147305 */ /* 0x000124000020f000 */
[----:B--23--:R-:W-:Y:S05]  /*a460*/  @!P0 BRA `(.L_x_295) ;  /* 0x0000000000288947 */ /* 0x00cfea0003800000 */
[----:B0-----:R-:W0:Y:S02]  /*a470*/  LDC R3, c[0x0][0x634] ;  /* 0x00018d00ff037b82 */ /* 0x001e240000000800 */
        /* <DEDUP_REMOVED lines=9> */
.L_x_295:
[----:B------:R-:W2:Y:S01]  /*a510*/  LDC.64 R26, c[0x0][0x640] ;  /* 0x00019000ff1a7b82 */ /* 0x000ea20000000a00 */
[-CC-:B------:R-:W-:Y:S01]  /*a520*/  SHF.R.U64 R153, R8, R0.reuse, R9.reuse ;  /* 0x0000000008997219 */ /* 0x180fe20000001209 */
[----:B----4-:R-:W-:Y:S01]  /*a530*/  IMAD.MOV R20, RZ, RZ, -R20 ;  /* 0x000000ffff147224 */ /* 0x010fe200078e0a14 */
[----:B------:R-:W-:Y:S01]  /*a540*/  SHF.R.U32.HI R0, RZ, R0, R9 ;  /* 0x00000000ff007219 */ /* 0x000fe20000011609 */
[----:B------:R-:W-:Y:S01]  /*a550*/  ULDC UR4, c[0x0][0x154] ;  /* 0x0000550000047ab9 */ /* 0x000fe20000000800 */
[----:B0-----:R-:W-:Y:S01]  /*a560*/  IADD3 R3, P0, RZ, -R153, RZ ;  /* 0x80000099ff037210 */ /* 0x001fe20007f1e0ff */
[----:B------:R-:W-:Y:S02]  /*a570*/  IMAD R21, R21, R20, R12 ;  /* 0x0000001415157224 */ /* 0x000fe400078e020c */
[----:B------:R-:W0:Y:S01]  /*a580*/  LDC R6, c[0x0][0x618] ;  /* 0x00018600ff067b82 */ /* 0x000e220000000800 */
[----:B------:R-:W-:Y:S02]  /*a590*/  IMAD.MOV.U32 R7, RZ, RZ, 0x1 ;  /* 0x00000001ff077424 */ /* 0x000fe400078e00ff */
[----:B------:R-:W-:-:S04]  /*a5a0*/  IMAD.X R5, RZ, RZ, ~R0, P0 ;  /* 0x000000ffff057224 */ /* 0x000fc800000e0e00 */
[-C--:B-1----:R-:W-:Y:S01]  /*a5b0*/  IMAD R0, R5, R14.reuse, RZ ;  /* 0x0000000e05007224 */ /* 0x082fe200078e02ff */
[----:B------:R-:W1:Y:S01]  /*a5c0*/  LDC R8, c[0x0][0x608] ;  /* 0x00018200ff087b82 */ /* 0x000e620000000800 */
[----:B------:R-:W-:-:S04]  /*a5d0*/  IMAD.WIDE.U32 R4, R3, R14, R16 ;  /* 0x0000000e03047225 */ /* 0x000fc800078e0010 */
[----:B------:R-:W-:Y:S01]  /*a5e0*/  IMAD R3, R3, R15, R0 ;  /* 0x0000000f03037224 */ /* 0x000fe200078e0200 */
[----:B------:R-:W-:Y:S02]  /*a5f0*/  I2FP.F32.U32 R0, R22 ;  /* 0x0000001600007245 */ /* 0x000fe40000201000 */
[----:B-----5:R-:W3:Y:S01]  /*a600*/  LDC R24, c[0x0][0x658] ;  /* 0x00019600ff187b82 */ /* 0x020ee20000000800 */
[----:B------:R-:W-:Y:S01]  /*a610*/  IMAD.IADD R3, R5, 0x1, R3 ;  /* 0x0000000105037824 */ /* 0x000fe200078e0203 */
[----:B--2---:R-:W-:Y:S01]  /*a620*/  ISETP.NE.U32.AND P0, PT, R26, RZ, PT ;  /* 0x000000ff1a00720c */ /* 0x004fe20003f05070 */
[----:B------:R-:W-:Y:S01]  /*a630*/  FMUL R0, R0, UR4 ;  /* 0x0000000400007c20 */ /* 0x000fe20008400000 */
[----:B------:R-:W-:Y:S02]  /*a640*/  IMAD.MOV.U32 R5, RZ, RZ, -0x1 ;  /* 0xffffffffff057424 */ /* 0x000fe400078e00ff */
[----:B------:R-:W-:Y:S01]  /*a650*/  ISETP.NE.AND.EX P0, PT, R27, RZ, PT, P0 ;  /* 0x000000ff1b00720c */ /* 0x000fe20003f05300 */
[----:B------:R2:W4:Y:S01]  /*a660*/  F2I.U32.TRUNC.NTZ R13, R0 ;  /* 0x00000000000d7305 */ /* 0x000522000020f000 */
[----:B------:R-:W2:Y:S01]  /*a670*/  LDC R15, c[0x0][0x148] ;  /* 0x00005200ff0f7b82 */ /* 0x000ea20000000800 */
[----:B0-----:R-:W-:-:S02]  /*a680*/  SHF.R.U64 R12, R4, R6, R3 ;  /* 0x00000006040c7219 */ /* 0x001fc40000001203 */
[----:B------:R-:W-:-:S05]  /*a690*/  SHF.R.U32.HI R3, RZ, R6, R3 ;  /* 0x00000006ff037219 */ /* 0x000fca0000011603 */
[----:B------:R-:W0:Y:S01]  /*a6a0*/  LDC R20, c[0x0][0x600] ;  /* 0x00018000ff147b82 */ /* 0x000e220000000800 */
[-CC-:B-1----:R-:W-:Y:S02]  /*a6b0*/  SHF.R.U64 R10, R12, R8.reuse, R3.reuse ;  /* 0x000000080c0a7219 */ /* 0x182fe40000001203 */
[----:B------:R-:W-:-:S05]  /*a6c0*/  SHF.R.U32.HI R3, RZ, R8, R3 ;  /* 0x00000008ff037219 */ /* 0x000fca0000011603 */
[----:B------:R-:W1:Y:S01]  /*a6d0*/  LDC R25, c[0x0][0x648] ;  /* 0x00019200ff197b82 */ /* 0x000e620000000800 */
[-C--:B---3--:R-:W-:Y:S02]  /*a6e0*/  SHF.L.U32 R4, R5, R24.reuse, RZ ;  /* 0x0000001805047219 */ /* 0x088fe400000006ff */
[--C-:B------:R-:W-:Y:S02]  /*a6f0*/  SHF.R.U64 R14, R10, R24, R3.reuse ;  /* 0x000000180a0e7219 */ /* 0x100fe40000001203 */
[----:B------:R-:W-:Y:S02]  /*a700*/  LOP3.LUT R23, RZ, R4, RZ, 0x33, !PT ;  /* 0x00000004ff177212 */ /* 0x000fe400078e33ff */
[-C--:B------:R-:W-:Y:S01]  /*a710*/  SHF.R.U32.HI R5, RZ, R24.reuse, R3 ;  /* 0x00000018ff057219 */ /* 0x080fe20000011603 */
[----:B------:R-:W3:Y:S01]  /*a720*/  LDC R28, c[0x0][0x638] ;  /* 0x00018e00ff1c7b82 */ /* 0x000ee20000000800 */
[----:B------:R-:W-:Y:S01]  /*a730*/  SHF.L.U32 R154, R7, R24, RZ ;  /* 0x00000018079a7219 */ /* 0x000fe200000006ff */
[----:B------:R-:W-:-:S06]  /*a740*/  IMAD.MOV.U32 R4, RZ, RZ, R14 ;  /* 0x000000ffff047224 */ /* 0x000fcc00078e000e */
[----:B------:R-:W0:Y:S01]  /*a750*/  LDC R29, c[0x0][0x610] ;  /* 0x00018400ff1d7b82 */ /* 0x000e220000000800 */
[----:B----4-:R-:W-:Y:S05]  /*a760*/  @!P0 BRA `(.L_x_296) ;  /* 0x0000000000288947 */ /* 0x010fea0003800000 */
[----:B------:R-:W4:Y:S02]  /*a770*/  LDC R3, c[0x0][0x64c] ;  /* 0x00019300ff037b82 */ /* 0x000f240000000800 */
[----:B----4-:R-:W-:-:S05]  /*a780*/  IADD3 R3, P0, R14, R3, RZ ;  /* 0x000000030e037210 */ /* 0x010fca0007f1e0ff */
        /* <DEDUP_REMOVED lines=8> */
.L_x_296:
[----:B------:R-:W-:Y:S01]  /*a810*/  ISETP.NE.AND P0, PT, R2, 0x1, PT ;  /* 0x000000010200780c */ /* 0x000fe20003f05270 */
[----:B0-----:R-:W-:Y:S01]  /*a820*/  VIADD R7, R20, 0xffffffff ;  /* 0xffffffff14077836 */ /* 0x001fe20000000000 */
[----:B-12---:R-:W-:Y:S01]  /*a830*/  SHF.R.U64 R0, R4, R25, R5 ;  /* 0x0000001904007219 */ /* 0x006fe20000001205 */
[----:B------:R-:W-:Y:S01]  /*a840*/  IMAD.MOV R13, RZ, RZ, -R13 ;  /* 0x000000ffff0d7224 */ /* 0x000fe200078e0a0d */
[----:B------:R-:W-:Y:S01]  /*a850*/  LOP3.LUT R5, R10, R23, RZ, 0xc0, !PT ;  /* 0x000000170a057212 */ /* 0x000fe200078ec0ff */
[----:B------:R-:W-:Y:S02]  /*a860*/  IMAD.MOV.U32 R4, RZ, RZ, 0x1 ;  /* 0x00000001ff047424 */ /* 0x000fe400078e00ff */
[----:B------:R-:W-:Y:S02]  /*a870*/  IMAD.MOV R3, RZ, RZ, -R0 ;  /* 0x000000ffff037224 */ /* 0x000fe400078e0a00 */
[----:B------:R-:W-:Y:S01]  /*a880*/  IMAD R154, R154, R0, R5 ;  /* 0x000000009a9a7224 */ /* 0x000fe200078e0205 */
[----:B------:R-:W-:Y:S01]  /*a890*/  LOP3.LUT R5, R12, R7, RZ, 0xc0, !PT ;  /* 0x000000070c057212 */ /* 0x000fe200078ec0ff */
[----:B---3--:R-:W-:-:S02]  /*a8a0*/  IMAD R0, R3, R28, R14 ;  /* 0x0000001c03007224 */ /* 0x008fc400078e020e */
[----:B------:R-:W-:Y:S02]  /*a8b0*/  @P0 IMAD R21, R15, R13, R22 ;  /* 0x0000000d0f150224 */ /* 0x000fe400078e0216 */
[----:B------:R-:W-:Y:S01]  /*a8c0*/  IMAD R3, R0, R20, R5 ;  /* 0x0000001400037224 */ /* 0x000fe200078e0205 */
[----:B------:R-:W-:Y:S01]  /*a8d0*/  PRMT R0, R4, 0x7610, R0 ;  /* 0x0000761004007816 */ /* 0x000fe20000000000 */
[----:B------:R-:W-:-:S05]  /*a8e0*/  IMAD R154, R154, R29, R21 ;  /* 0x0000001d9a9a7224 */ /* 0x000fca00078e0215 */
[----:B------:R-:W-:Y:S02]  /*a8f0*/  SEL R152, R3, R154, !P0 ;  /* 0x0000009a03987207 */ /* 0x000fe40004000000 */
[----:B------:R-:W-:-:S07]  /*a900*/  SEL R154, R154, R3, !P0 ;  /* 0x000000039a9a7207 */ /* 0x000fce0004000000 */
.L_x_294:
[----:B------:R-:W-:-:S13]  /*a910*/  LOP3.LUT P0, RZ, R0, 0xff, RZ, 0xc0, !PT ;  /* 0x000000ff00ff7812 */ /* 0x000fda000780c0ff */
[----:B------:R-:W-:Y:S05]  /*a920*/  @P0 BRA `(.L_x_297) ;  /* 0xffffff6400800947 */ /* 0x000fea000383ffff */
[----:B------:R-:W-:Y:S05]  /*a930*/  EXIT ;  /* 0x000000000000794d */ /* 0x000fea0003800000 */
.L_x_3:
[----:B0-----:R-:W-:Y:S01]  /*a940*/  ULDC.64 UR4, c[0x0][0x650] ;  /* 0x0001940000047ab9 */ /* 0x001fe20000000a00 */
        /* <DEDUP_REMOVED lines=25> */
.L_x_299:
[-CC-:B------:R-:W-:Y:S01]  /*aae0*/  SHF.R.U64 R29, R10, R14.reuse, R11.reuse ;  /* 0x0000000e0a1d7219 */ /* 0x180fe2000000120b */
[----:B------:R-:W0:Y:S01]  /*aaf0*/  LDC.64 R22, c[0x0][0x640] ;  /* 0x00019000ff167b82 */ /* 0x000e220000000a00 */
[----:B------:R-:W-:Y:S01]  /*ab00*/  SHF.R.U32.HI R5, RZ, R14, R11 ;  /* 0x0000000eff057219 */ /* 0x000fe2000001160b */
[----:B------:R-:W-:Y:S01]  /*ab10*/  ULDC UR4, c[0x0][0x150] ;  /* 0x0000540000047ab9 */ /* 0x000fe20000000800 */
[----:B------:R-:W-:Y:S02]  /*ab20*/  IADD3 R9, P0, RZ, -R29, RZ ;  /* 0x8000001dff097210 */ /* 0x000fe40007f1e0ff */
[----:B------:R-:W-:-:S03]  /*ab30*/  I2FP.F32.U32 R6, R4 ;  /* 0x0000000400067245 */ /* 0x000fc60000201000 */
[----:B------:R-:W1:Y:S01]  /*ab40*/  LDC R12, c[0x0][0x618] ;  /* 0x00018600ff0c7b82 */ /* 0x000e620000000800 */
[----:B------:R-:W-:Y:S02]  /*ab50*/  IMAD.X R5, RZ, RZ, ~R5, P0 ;  /* 0x000000ffff057224 */ /* 0x000fe400000e0e05 */
[----:B------:R-:W-:Y:S01]  /*ab60*/  FMUL R11, R6, UR4 ;  /* 0x00000004060b7c20 */ /* 0x000fe20008400000 */
[----:B------:R-:W-:Y:S01]  /*ab70*/  IMAD.WIDE.U32 R6, R9, R20, R16 ;  /* 0x0000001409067225 */ /* 0x000fe200078e0010 */
[----:B------:R-:W-:-:S03]  /*ab80*/  ULDC UR4, c[0x0][0x154] ;  /* 0x0000550000047ab9 */ /* 0x000fc60000000800 */
[----:B------:R-:W-:Y:S01]  /*ab90*/  IMAD R8, R5, R20, RZ ;  /* 0x0000001405087224 */ /* 0x000fe200078e02ff */
[----:B------:R-:W2:Y:S01]  /*aba0*/  LDC R13, c[0x0][0x144] ;  /* 0x00005100ff0d7b82 */ /* 0x000ea20000000800 */
[----:B------:R-:W3:Y:S02]  /*abb0*/  F2I.U32.TRUNC.NTZ R11, R11 ;  /* 0x0000000b000b7305 */ /* 0x000ee4000020f000 */
[----:B------:R-:W-:Y:S02]  /*abc0*/  IMAD R5, R9, R21, R8 ;  /* 0x0000001509057224 */ /* 0x000fe400078e0208 */
[----:B------:R-:W-:Y:S02]  /*abd0*/  IMAD.MOV.U32 R8, RZ, RZ, -0x1 ;  /* 0xffffffffff087424 */ /* 0x000fe400078e00ff */
[----:B------:R-:W-:Y:S01]  /*abe0*/  IMAD.IADD R5, R7, 0x1, R5 ;  /* 0x0000000107057824 */ /* 0x000fe200078e0205 */
[----:B------:R-:W4:Y:S01]  /*abf0*/  LDC R20, c[0x0][0x608] ;  /* 0x00018200ff147b82 */ /* 0x000f220000000800 */
[----:B------:R-:W-:-:S02]  /*ac00*/  I2FP.F32.U32 R7, R3 ;  /* 0x0000000300077245 */ /* 0x000fc40000201000 */
[----:B0-----:R-:W-:-:S03]  /*ac10*/  ISETP.NE.U32.AND P0, PT, R22, RZ, PT ;  /* 0x000000ff1600720c */ /* 0x001fc60003f05070 */
[----:B------:R-:W-:Y:S01]  /*ac20*/  FMUL R7, R7, UR4 ;  /* 0x0000000407077c20 */ /* 0x000fe20008400000 */
[----:B------:R-:W-:Y:S01]  /*ac30*/  ISETP.NE.AND.EX P0, PT, R23, RZ, PT, P0 ;  /* 0x000000ff1700720c */ /* 0x000fe20003f05300 */
[----:B------:R-:W0:Y:S01]  /*ac40*/  LDC R9, c[0x0][0x658] ;  /* 0x00019600ff097b82 */ /* 0x000e220000000800 */
[-C--:B-1----:R-:W-:Y:S01]  /*ac50*/  SHF.R.U64 R10, R6, R12.reuse, R5 ;  /* 0x0000000c060a7219 */ /* 0x082fe20000001205 */
[----:B---3--:R-:W-:Y:S01]  /*ac60*/  IMAD.MOV R6, RZ, RZ, -R11 ;  /* 0x000000ffff067224 */ /* 0x008fe200078e0a0b */
[----:B------:R-:W-:Y:S02]  /*ac70*/  SHF.R.U32.HI R5, RZ, R12, R5 ;  /* 0x0000000cff057219 */ /* 0x000fe40000011605 */
[----:B------:R1:W3:Y:S03]  /*ac80*/  F2I.U32.TRUNC.NTZ R12, R7 ;  /* 0x00000007000c7305 */ /* 0x0002e6000020f000 */
[----:B------:R-:W1:Y:S01]  /*ac90*/  LDC R14, c[0x0][0x148] ;  /* 0x00005200ff0e7b82 */ /* 0x000e620000000800 */
[----:B--2---:R-:W-:-:S02]  /*aca0*/  IMAD R31, R13, R6, R4 ;  /* 0x000000060d1f7224 */ /* 0x004fc400078e0204 */
[----:B------:R-:W-:-:S05]  /*acb0*/  IMAD.MOV.U32 R6, RZ, RZ, 0x1 ;  /* 0x00000001ff067424 */ /* 0x000fca00078e00ff */
[----:B------:R-:W2:Y:S01]  /*acc0*/  LDC R21, c[0x0][0x600] ;  /* 0x00018000ff157b82 */ /* 0x000ea20000000800 */
[-CC-:B----4-:R-:W-:Y:S02]  /*acd0*/  SHF.R.U64 R13, R10, R20.reuse, R5.reuse ;  /* 0x000000140a0d7219 */ /* 0x190fe40000001205 */
[----:B------:R-:W-:-:S05]  /*ace0*/  SHF.R.U32.HI R4, RZ, R20, R5 ;  /* 0x00000014ff047219 */ /* 0x000fca0000011605 */
[----:B------:R-:W4:Y:S01]  /*acf0*/  LDC R24, c[0x0][0x648] ;  /* 0x00019200ff187b82 */ /* 0x000f220000000800 */
[-CC-:B0-----:R-:W-:Y:S02]  /*ad00*/  SHF.R.U64 R15, R13, R9.reuse, R4.reuse ;  /* 0x000000090d0f7219 */ /* 0x181fe40000001204 */
[-C--:B------:R-:W-:Y:S02]  /*ad10*/  SHF.L.U32 R8, R8, R9.reuse, RZ ;  /* 0x0000000908087219 */ /* 0x080fe400000006ff */
[-C--:B------:R-:W-:Y:S01]  /*ad20*/  SHF.R.U32.HI R5, RZ, R9.reuse, R4 ;  /* 0x00000009ff057219 */ /* 0x080fe20000011604 */
[----:B------:R-:W-:Y:S01]  /*ad30*/  IMAD.MOV.U32 R4, RZ, RZ, R15 ;  /* 0x000000ffff047224 */ /* 0x000fe200078e000f */
[----:B------:R-:W-:Y:S01]  /*ad40*/  SHF.L.U32 R20, R6, R9, RZ ;  /* 0x0000000906147219 */ /* 0x000fe200000006ff */
[----:B------:R-:W0:Y:S01]  /*ad50*/  LDC R25, c[0x0][0x638] ;  /* 0x00018e00ff197b82 */ /* 0x000e220000000800 */
[----:B------:R-:W-:-:S07]  /*ad60*/  LOP3.LUT R26, RZ, R8, RZ, 0x33, !PT ;  /* 0x00000008ff1a7212 */ /* 0x000fce00078e33ff */
[----:B------:R-:W0:Y:S01]  /*ad70*/  LDC R27, c[0x0][0x610] ;  /* 0x00018400ff1b7b82 */ /* 0x000e220000000800 */
[----:B-1-3--:R-:W-:Y:S05]  /*ad80*/  @!P0 BRA `(.L_x_300) ;  /* 0x0000000000288947 */ /* 0x00afea0003800000 */
[----:B------:R-:W1:Y:S02]  /*ad90*/  LDC R4, c[0x0][0x64c] ;  /* 0x00019300ff047b82 */ /* 0x000e640000000800 */
[----:B-1----:R-:W-:-:S05]  /*ada0*/  IADD3 R9, P0, R15, R4, RZ ;  /* 0x000000040f097210 */ /* 0x002fca0007f1e0ff */
        /* <DEDUP_REMOVED lines=8> */
.L_x_300:
[----:B------:R-:W-:Y:S01]  /*ae30*/  ISETP.NE.AND P0, PT, R2, 0x1, PT ;  /* 0x000000010200780c */ /* 0x000fe20003f05270 */
[----:B--2---:R-:W-:Y:S01]  /*ae40*/  VIADD R7, R21, 0xffffffff ;  /* 0xffffffff15077836 */ /* 0x004fe20000000000 */
[----:B----4-:R-:W-:Y:S01]  /*ae50*/  SHF.R.U64 R5, R4, R24, R5 ;  /* 0x0000001804057219 */ /* 0x010fe20000001205 */
[----:B------:R-:W-:Y:S01]  /*ae60*/  IMAD.MOV R12, RZ, RZ, -R12 ;  /* 0x000000ffff0c7224 */ /* 0x000fe200078e0a0c */
[----:B------:R-:W-:Y:S02]  /*ae70*/  LOP3.LUT R4, R13, R26, RZ, 0xc0, !PT ;  /* 0x0000001a0d047212 */ /* 0x000fe400078ec0ff */
[----:B------:R-:W-:Y:S01]  /*ae80*/  LOP3.LUT R10, R10, R7, RZ, 0xc0, !PT ;  /* 0x000000070a0a7212 */ /* 0x000fe200078ec0ff */
[----:B------:R-:W-:Y:S02]  /*ae90*/  IMAD.MOV R6, RZ, RZ, -R5 ;  /* 0x000000ffff067224 */ /* 0x000fe400078e0a05 */
[----:B------:R-:W-:-:S04]  /*aea0*/  IMAD R4, R20, R5, R4 ;  /* 0x0000000514047224 */ /* 0x000fc800078e0204 */
[----:B------:R-:W-:Y:S02]  /*aeb0*/  @P0 IMAD R31, R14, R12, R3 ;  /* 0x0000000c0e1f0224 */ /* 0x000fe400078e0203 */
[----:B0-----:R-:W-:Y:S02]  /*aec0*/  IMAD R3, R6, R25, R15 ;  /* 0x0000001906037224 */ /* 0x001fe400078e020f */
[----:B------:R-:W-:Y:S02]  /*aed0*/  IMAD R31, R4, R27, R31 ;  /* 0x0000001b041f7224 */ /* 0x000fe400078e021f */
[----:B------:R-:W-:Y:S02]  /*aee0*/  IMAD R4, R3, R21, R10 ;  /* 0x0000001503047224 */ /* 0x000fe400078e020a */
[----:B------:R-:W-:-:S03]  /*aef0*/  IMAD.MOV.U32 R6, RZ, RZ, 0x1 ;  /* 0x00000001ff067424 */ /* 0x000fc600078e00ff */
[----:B------:R-:W-:Y:S02]  /*af00*/  SEL R30, R4, R31, !P0 ;  /* 0x0000001f041e7207 */ /* 0x000fe40004000000 */
[----:B------:R-:W-:-:S07]  /*af10*/  SEL R31, R31, R4, !P0 ;  /* 0x000000041f1f7207 */ /* 0x000fce0004000000 */
.L_x_298:
[----:B------:R-:W-:-:S08]  /*af20*/  NOP ;  /* 0x0000000000007918 */ /* 0x000fd00000000000 */
[----:B------:R-:W0:-:S00]  /*af30*/  USETMAXREG.DEALLOC.CTAPOOL 0x28 ;  /* 0x00000028000079c8 */ /* 0x000e0000080e0500 */
[----:B0-----:R-:W-:-:S13]  /*af40*/  ISETP.NE.AND P0, PT, R0, RZ, PT ;  /* 0x000000ff0000720c */ /* 0x001fda0003f05270 */
[----:B------:R-:W-:Y:S05]  /*af50*/  @P0 EXIT ;  /* 0x000000000000094d */ /* 0x000fea0003800000 */
[----:B------:R-:W-:Y:S01]  /*af60*/  LOP3.LUT P0, RZ, R6, 0xff, RZ, 0xc0, !PT ;  /* 0x000000ff06ff7812 */ /* 0x000fe2000780c0ff */
[----:B------:R-:W-:Y:S02]  /*af70*/  IMAD.MOV.U32 R27, RZ, RZ, 0x1 ;  /* 0x00000001ff1b7424 */ /* 0x000fe400078e00ff */
[----:B------:R-:W-:-:S10]  /*af80*/  IMAD.MOV.U32 R28, RZ, RZ, RZ ;  /* 0x000000ffff1c7224 */ /* 0x000fd400078e00ff */
[----:B------:R-:W-:Y:S05]  /*af90*/  @!P0 BRA `(.L_x_301) ;  /* 0x0000001400108947 */ /* 0x000fea0003800000 */
[----:B------:R-:W0:Y:S01]  /*afa0*/  LDC R0, c[0x0][0x28c] ;  /* 0x0000a300ff007b82 */ /* 0x000e220000000800 */
[----:B------:R-:W-:Y:S01]  /*afb0*/  ULDC UR37, c[0x0][0x658] ;  /* 0x0001960000257ab9 */ /* 0x000fe20000000800 */
[----:B------:R-:W-:Y:S01]  /*afc0*/  UMOV UR5, 0xffffffff ;  /* 0xffffffff00057882 */ /* 0x000fe20000000000 */
[----:B------:R-:W-:Y:S01]  /*afd0*/  ULDC UR4, c[0x0][0xc] ;  /* 0x0000030000047ab9 */ /* 0x000fe20000000800 */
[----:B------:R-:W-:Y:S01]  /*afe0*/  USHF.L.U32 UR38, UR5, UR37, URZ ;  /* 0x0000002505267299 */ /* 0x000fe2000800063f */
[C---:B------:R-:W-:Y:S01]  /*aff0*/  LOP3.LUT P1, RZ, R18.reuse, 0x7f, RZ, 0xc0, !PT ;  /* 0x0000007f12ff7812 */ /* 0x040fe2000782c0ff */
[----:B------:R-:W-:Y:S01]  /*b000*/  UMOV UR6, 0x1 ;  /* 0x0000000100067882 */ /* 0x000fe20000000000 */
[----:B------:R-:W-:Y:S01]  /*b010*/  LOP3.LUT P0, RZ, R18, 0x1f, RZ, 0xc0, !PT ;  /* 0x0000001f12ff7812 */ /* 0x000fe2000780c0ff */
[----:B------:R-:W-:Y:S01]  /*b020*/  ULDC UR5, c[0x0][0x10] ;  /* 0x0000040000057ab9 */ /* 0x000fe20000000800 */
[----:B------:R-:W-:Y:S01]  /*b030*/  USHF.L.U32 UR37, UR6, UR37, URZ ;  /* 0x0000002506257299 */ /* 0x000fe2000800063f */
[----:B------:R-:W-:Y:S01]  /*b040*/  BSSY B7, `(.L_x_301) ;  /* 0x0000139000077945 */ /* 0x000fe20003800000 */
[----:B------:R-:W-:Y:S01]  /*b050*/  UIMAD.WIDE.U32 UR4, UR4, UR5, URZ ;  /* 0x00000005040472a5 */ /* 0x000fe2000f8e003f */
[----:B------:R-:W-:Y:S01]  /*b060*/  PLOP3.LUT P0, PT, P0, P1, PT, 0x8a, 0x0 ;  /* 0x000000000000781c */ /* 0x000fe20000703172 */
[----:B------:R-:W-:Y:S01]  /*b070*/  ULDC UR6, c[0x0][0x14] ;  /* 0x0000050000067ab9 */ /* 0x000fe20000000800 */
[----:B------:R-:W-:Y:S01]  /*b080*/  P2R R4, PR, RZ, 0x2 ;  /* 0x00000002ff047803 */ /* 0x000fe20000000000 */
[----:B------:R-:W-:Y:S01]  /*b090*/  UIMAD.WIDE.U32 UR54, UR4, UR6, URZ ;  /* 0x00000006043672a5 */ /* 0x000fe2000f8e003f */
[----:B------:R-:W-:Y:S01]  /*b0a0*/  IMAD.MOV.U32 R24, RZ, RZ, 0x1 ;  /* 0x00000001ff187424 */ /* 0x000fe200078e00ff */
[----:B------:R-:W-:Y:S01]  /*b0b0*/  UIMAD UR45, UR5, UR6, URZ ;  /* 0x00000006052d72a4 */ /* 0x000fe2000f8e023f */
[----:B------:R-:W-:Y:S01]  /*b0c0*/  LOP3.LUT R26, R19, 0x2, RZ, 0xfc, !PT ;  /* 0x00000002131a7812 */ /* 0x000fe200078efcff */
[----:B------:R-:W-:Y:S01]  /*b0d0*/  IMAD.MOV.U32 R27, RZ, RZ, 0x1 ;  /* 0x00000001ff1b7424 */ /* 0x000fe200078e00ff */
[----:B------:R-:W-:Y:S01]  /*b0e0*/  P2R R32, PR, RZ, 0x1 ;  /* 0x00000001ff207803 */ /* 0x000fe20000000000 */
[----:B------:R-:W-:Y:S01]  /*b0f0*/  IMAD.MOV.U32 R28, RZ, RZ, RZ ;  /* 0x000000ffff1c7224 */ /* 0x000fe200078e00ff */
[----:B------:R-:W-:Y:S01]  /*b100*/  ULDC UR39, c[0x0][0x600] ;  /* 0x0001800000277ab9 */ /* 0x000fe20000000800 */
[----:B------:R-:W-:Y:S01]  /*b110*/  ULOP3.LUT UR38, URZ, UR38, URZ, 0x33, !UPT ;  /* 0x000000263f267292 */ /* 0x000fe2000f8e333f */
[----:B0-----:R-:W-:Y:S01]  /*b120*/  VIADD R0, R0, 0x1f ;  /* 0x0000001f00007836 */ /* 0x001fe20000000000 */
[----:B------:R-:W-:-:S02]  /*b130*/  UIADD3 UR39, UR39, -0x1, URZ ;  /* 0xffffffff27277890 */ /* 0x000fc4000fffe03f */
[----:B------:R-:W-:Y:S02]  /*b140*/  UIADD3 UR45, UR55, UR45, URZ ;  /* 0x0000002d372d7290 */ /* 0x000fe4000fffe03f */
[----:B------:R-:W-:Y:S01]  /*b150*/  SHF.R.S32.HI R3, RZ, 0x1f, R0 ;  /* 0x0000001fff037819 */ /* 0x000fe20000011400 */
[----:B------:R-:W-:-:S03]  /*b160*/  ULDC.64 UR46, c[0x0][0x198] ;  /* 0x00006600002e7ab9 */ /* 0x000fc60000000a00 */
[----:B------:R-:W-:-:S04]  /*b170*/  LEA.HI R3, R3, R0, RZ, 0x5 ;  /* 0x0000000003037211 */ /* 0x000fc800078f28ff */
[----:B------:R-:W-:-:S05]  /*b180*/  SHF.R.S32.HI R25, RZ, 0x5, R3 ;  /* 0x00000005ff197819 */ /* 0x000fca0000011403 */
[----:B------:R-:W-:-:S07]  /*b190*/  VIADD R23, R25, 0x1 ;  /* 0x0000000119177836 */ /* 0x000fce0000000000 */
.L_x_315:
[----:B------:R-:W-:-:S03]  /*b1a0*/  UMOV UR4, 0xffffffff ;  /* 0xffffffff00047882 */ /* 0x000fc60000000000 */
[----:B------:R-:W-:Y:S05]  /*b1b0*/  BRA.DIV UR4, `(.L_x_302) ;  /* 0x0000001604a07947 */ /* 0x000fea000b800000 */
[----:B------:R-:W-:-:S13]  /*b1c0*/  ELECT P6, URZ, PT ;  /* 0x00000000003f782f */ /* 0x000fda00038c0000 */
.L_x_328:
[----:B------:R-:W-:Y:S04]  /*b1d0*/  BSSY B6, `(.L_x_303) ;  /* 0x00000ad000067945 */ /* 0x000fe80003800000 */
[----:B------:R-:W-:Y:S05]  /*b1e0*/  @!P6 BRA `(.L_x_304) ;  /* 0x0000000800ace947 */ /* 0x000fea0003800000 */
[----:B------:R-:W0:Y:S01]  /*b1f0*/  S2R R3, SR_CgaCtaId ;  /* 0x0000000000037919 */ /* 0x000e220000008800 */
[----:B------:R-:W-:-:S04]  /*b200*/  MOV R22, 0x400 ;  /* 0x0000040000167802 */ /* 0x000fc80000000f00 */
[----:B0-----:R-:W-:-:S05]  /*b210*/  LEA R22, R3, R22, 0x18 ;  /* 0x0000001603167211 */ /* 0x001fca00078ec0ff */
[----:B------:R-:W-:-:S05]  /*b220*/  VIADD R0, R22, 0x800 ;  /* 0x0000080016007836 */ /* 0x000fca0000000000 */
[----:B------:R-:W-:-:S13]  /*b230*/  LOP3.LUT P0, RZ, R0, 0x9f, RZ, 0xc0, !PT ;  /* 0x0000009f00ff7812 */ /* 0x000fda000780c0ff */
[----:B------:R-:W-:Y:S05]  /*b240*/  @!P0 BRA `(.L_x_305) ;  /* 0x0000000000408947 */ /* 0x000fea0003800000 */
[----:B------:R-:W-:Y:S01]  /*b250*/  MOV R14, 0x0 ;  /* 0x00000000000e7802 */ /* 0x000fe20000000f00 */
[----:B------:R-:W-:Y:S01]  /*b260*/  ULDC.64 UR4, c[0x4][0x70] ;  /* 0x01001c0000047ab9 */ /* 0x000fe20000000a00 */
[----:B------:R-:W-:Y:S01]  /*b270*/  ULDC.64 UR6, c[0x4][0x8] ;  /* 0x0100020000067ab9 */ /* 0x000fe20000000a00 */
[----:B------:R-:W-:Y:S02]  /*b280*/  IMAD.U32 R4, RZ, RZ, UR4 ;  /* 0x00000004ff047e24 */ /* 0x000fe4000f8e00ff */
[----:B------:R-:W-:Y:S01]  /*b290*/  IMAD.U32 R5, RZ, RZ, UR5 ;  /* 0x00000005ff057e24 */ /* 0x000fe2000f8e00ff */
[----:B------:R-:W0:Y:S01]  /*b2a0*/  LDC.64 R14, c[0x4][R14] ;  /* 0x010000000e0e7b82 */ /* 0x000e220000000a00 */
[----:B------:R-:W-:Y:S01]  /*b2b0*/  ULDC.64 UR4, c[0x4][0x78] ;  /* 0x01001e0000047ab9 */ /* 0x000fe20000000a00 */
[----:B------:R-:W-:Y:S02]  /*b2c0*/  IMAD.U32 R10, RZ, RZ, UR6 ;  /* 0x00000006ff0a7e24 */ /* 0x000fe4000f8e00ff */
[----:B------:R-:W-:-:S02]  /*b2d0*/  IMAD.U32 R6, RZ, RZ, UR4 ;  /* 0x00000004ff067e24 */ /* 0x000fc4000f8e00ff */
[----:B------:R-:W-:Y:S02]  /*b2e0*/  IMAD.U32 R7, RZ, RZ, UR5 ;  /* 0x00000005ff077e24 */ /* 0x000fe4000f8e00ff */
[----:B------:R-:W-:Y:S02]  /*b2f0*/  IMAD.U32 R11, RZ, RZ, UR7 ;  /* 0x00000007ff0b7e24 */ /* 0x000fe4000f8e00ff */
[----:B------:R-:W-:Y:S02]  /*b300*/  IMAD.MOV.U32 R8, RZ, RZ, 0x70 ;  /* 0x00000070ff087424 */ /* 0x000fe400078e00ff */
[----:B------:R-:W-:Y:S02]  /*b310*/  IMAD.MOV.U32 R12, RZ, RZ, 0x1 ;  /* 0x00000001ff0c7424 */ /* 0x000fe400078e00ff */
[----:B------:R-:W-:-:S07]  /*b320*/  IMAD.MOV.U32 R13, RZ, RZ, RZ ;  /* 0x000000ffff0d7224 */ /* 0x000fce00078e00ff */
[----:B------:R-:W-:-:S07]  /*b330*/  LEPC R20, `(.L_x_305) ;  /* 0x000000001014794e */ /* 0x000fce0000000000 */
[----:B0-----:R-:W-:Y:S05]  /*b340*/  CALL.ABS.NOINC R14 ;  /* 0x000000000e007343 */ /* 0x001fea0003c00000 */
.L_x_305:
        /* <DEDUP_REMOVED lines=19> */
.L_x_306:
[----:B------:R-:W0:Y:S02]  /*b480*/  LDC R0, c[0x0][0x28c] ;  /* 0x0000a300ff007b82 */ /* 0x000e240000000800 */
[----:B0-----:R-:W-:-:S13]  /*b490*/  ISETP.GE.AND P0, PT, R0, 0x1, PT ;  /* 0x000000010000780c */ /* 0x001fda0003f06270 */
[----:B------:R-:W-:Y:S05]  /*b4a0*/  @!P0 BRA `(.L_x_304) ;  /* 0x0000000400fc8947 */ /* 0x000fea0003800000 */
[----:B------:R-:W-:Y:S02]  /*b4b0*/  IMAD.SHL.U32 R31, R31, 0x80, RZ ;  /* 0x000000801f1f7824 */ /* 0x000fe400078e00ff */
[----:B------:R-:W-:Y:S02]  /*b4c0*/  IMAD.SHL.U32 R30, R30, 0x100, RZ ;  /* 0x000001001e1e7824 */ /* 0x000fe400078e00ff */
[----:B------:R-:W-:Y:S02]  /*b4d0*/  IMAD.MOV.U32 R6, RZ, RZ, RZ ;  /* 0x000000ffff067224 */ /* 0x000fe400078e00ff */
[----:B------:R-:W-:Y:S02]  /*b4e0*/  IMAD.MOV.U32 R0, RZ, RZ, R23 ;  /* 0x000000ffff007224 */ /* 0x000fe400078e0017 */
[----:B------:R-:W-:Y:S02]  /*b4f0*/  IMAD.MOV.U32 R3, RZ, RZ, R27 ;  /* 0x000000ffff037224 */ /* 0x000fe400078e001b */
[----:B------:R-:W-:-:S02]  /*b500*/  IMAD.MOV.U32 R5, RZ, RZ, R28 ;  /* 0x000000ffff057224 */ /* 0x000fc400078e001c */
[C---:B------:R-:W-:Y:S02]  /*b510*/  VIADD R7, R31.reuse, 0x8 ;  /* 0x000000081f077836 */ /* 0x040fe40000000000 */
[C---:B------:R-:W-:Y:S02]  /*b520*/  VIADD R8, R31.reuse, 0x10 ;  /* 0x000000101f087836 */ /* 0x040fe40000000000 */
[C---:B------:R-:W-:Y:S02]  /*b530*/  VIADD R9, R31.reuse, 0x18 ;  /* 0x000000181f097836 */ /* 0x040fe40000000000 */
[C---:B------:R-:W-:Y:S02]  /*b540*/  VIADD R10, R31.reuse, 0x20 ;  /* 0x000000201f0a7836 */ /* 0x040fe40000000000 */
[C---:B------:R-:W-:Y:S02]  /*b550*/  VIADD R11, R31.reuse, 0x28 ;  /* 0x000000281f0b7836 */ /* 0x040fe40000000000 */
[----:B------:R-:W-:-:S02]  /*b560*/  VIADD R12, R31, 0x30 ;  /* 0x000000301f0c7836 */ /* 0x000fc40000000000 */
        /* <DEDUP_REMOVED lines=8> */
[----:B------:R-:W-:-:S07]  /*b5f0*/  VIADD R36, R31, 0x78 ;  /* 0x000000781f247836 */ /* 0x000fce0000000000 */
.L_x_310:
[----:B------:R-:W-:Y:S01]  /*b600*/  IMAD R4, R5, 0x8, R22 ;  /* 0x0000000805047824 */ /* 0x000fe200078e0216 */
[----:B------:R-:W-:-:S04]  /*b610*/  SHF.L.U32 R37, R3, 0x1f, RZ ;  /* 0x0000001f03257819 */ /* 0x000fc800000006ff */
[----:B------:R-:W0:Y:S02]  /*b620*/  SYNCS.PHASECHK.TRANS64.TRYWAIT P0, [R4+URZ+0x20], R37 ;  /* 0x00002025040075a7 */ /* 0x000e24000800017f */
[----:B0-----:R-:W-:Y:S05]  /*b630*/  @!P0 BRA `(.L_x_307) ;  /* 0x0000001000a08947 */ /* 0x001fea0003800000 */
.L_x_329:
[----:B------:R-:W-:-:S13]  /*b640*/  LOP3.LUT P0, RZ, R18, 0x7f, RZ, 0xc0, !PT ;  /* 0x0000007f12ff7812 */ /* 0x000fda000780c0ff */
[----:B0-----:R-:W0:Y:S02]  /*b650*/  @!P0 LDC R37, c[0x0][0x500] ;  /* 0x00014000ff258b82 */ /* 0x001e240000000800 */
[----:B0-----:R0:W-:Y:S02]  /*b660*/  @!P0 SYNCS.ARRIVE.TRANS64 RZ, [R4+URZ], R37 ;  /* 0x0000002504ff89a7 */ /* 0x0011e4000800003f */
[----:B0-----:R-:W-:-:S04]  /*b670*/  PRMT R37, R26, 0x9910, RZ ;  /* 0x000099101a257816 */ /* 0x001fc800000000ff */
[----:B------:R-:W-:-:S13]  /*b680*/  ISETP.NE.AND P0, PT, R37, 0x2, PT ;  /* 0x000000022500780c */ /* 0x000fda0003f05270 */
[----:B------:R-:W-:Y:S05]  /*b690*/  @P0 BRA `(.L_x_308) ;  /* 0x0000000000040947 */ /* 0x000fea0003800000 */
[----:B------:R-:W-:Y:S01]  /*b6a0*/  BPT.TRAP 0x1 ;  /* 0x000000040000795c */ /* 0x000fe20000300000 */
.L_x_308:
[----:B------:R-:W-:-:S13]  /*b6b0*/  ISETP.NE.AND P0, PT, R32, RZ, PT ;  /* 0x000000ff2000720c */ /* 0x000fda0003f05270 */
[----:B------:R-:W-:Y:S05]  /*b6c0*/  @P0 BRA `(.L_x_309) ;  /* 0x0000000000040947 */ /* 0x000fea0003800000 */
[----:B------:R-:W-:Y:S01]  /*b6d0*/  BPT.TRAP 0x1 ;  /* 0x000000040000795c */ /* 0x000fe20000300000 */
.L_x_309:
[----:B------:R-:W-:Y:S01]  /*b6e0*/  R2UR UR41, R4 ;  /* 0x00000000042972ca */ /* 0x000fe200000e0000 */
[--C-:B------:R-:W-:Y:S01]  /*b6f0*/  IMAD R4, R5, 0x4000, R22.reuse ;  /* 0x0000400005047824 */ /* 0x100fe200078e0216 */
[----:B------:R-:W-:Y:S01]  /*b700*/  R2UR UR43, R6 ;  /* 0x00000000062b72ca */ /* 0x000fe200000e0000 */
[----:B------:R-:W-:Y:S01]  /*b710*/  UIADD3 UR14, UP0, UR46, 0xf0, URZ ;  /* 0x000000f02e0e7890 */ /* 0x000fe2000ff1e03f */
[----:B------:R-:W-:Y:S01]  /*b720*/  R2UR UR44, R29 ;  /* 0x000000001d2c72ca */ /* 0x000fe200000e0000 */
[----:B------:R-:W-:Y:S01]  /*b730*/  UMOV UR6, 0x0 ;  /* 0x0000000000067882 */ /* 0x000fe20000000000 */
[----:B------:R-:W-:Y:S01]  /*b740*/  R2UR UR5, R4 ;  /* 0x00000000040572ca */ /* 0x000fe200000e0000 */
[----:B------:R-:W-:Y:S01]  /*b750*/  UIADD3.X UR15, URZ, UR47, URZ, UP0, !UPT ;  /* 0x0000002f3f0f7290 */ /* 0x000fe200087fe43f */
[----:B------:R-:W-:Y:S01]  /*b760*/  R2UR UR42, R31 ;  /* 0x000000001f2a72ca */ /* 0x000fe200000e0000 */
[----:B------:R-:W-:Y:S01]  /*b770*/  UMOV UR7, 0x10000000 ;  /* 0x1000000000077882 */ /* 0x000fe20000000000 */
[----:B------:R-:W-:Y:S01]  /*b780*/  R2UR UR34, R7 ;  /* 0x00000000072272ca */ /* 0x000fe200000e0000 */
[----:B------:R-:W-:Y:S01]  /*b790*/  IMAD R4, R5, 0x8000, R22 ;  /* 0x0000800005047824 */ /* 0x000fe200078e0216 */
[----:B------:R-:W-:Y:S01]  /*b7a0*/  R2UR UR26, R8 ;  /* 0x00000000081a72ca */ /* 0x000fe200000e0000 */
[----:B------:R-:W-:Y:S01]  /*b7b0*/  UMOV UR33, UR41 ;  /* 0x0000002900217c82 */ /* 0x000fe20008000000 */
[----:B------:R-:W-:Y:S01]  /*b7c0*/  R2UR UR18, R9 ;  /* 0x00000000091272ca */ /* 0x000fe200000e0000 */
[----:B------:R-:W-:Y:S01]  /*b7d0*/  UMOV UR35, UR43 ;  /* 0x0000002b00237c82 */ /* 0x000fe20008000000 */
[----:B------:R-:W-:Y:S01]  /*b7e0*/  R2UR UR10, R10 ;  /* 0x000000000a0a72ca */ /* 0x000fe200000e0000 */
[----:B------:R-:W-:Y:S01]  /*b7f0*/  UMOV UR36, UR44 ;  /* 0x0000002c00247c82 */ /* 0x000fe20008000000 */
[----:B------:R-:W-:Y:S01]  /*b800*/  R2UR UR58, R11 ;  /* 0x000000000b3a72ca */ /* 0x000fe200000e0000 */
[----:B------:R-:W-:Y:S01]  /*b810*/  UIADD3 UR40, UR5, 0x800, URZ ;  /* 0x0000080005287890 */ /* 0x000fe2000fffe03f */
[----:B------:R-:W-:Y:S01]  /*b820*/  R2UR UR50, R12 ;  /* 0x000000000c3272ca */ /* 0x000fe200000e0000 */
[----:B------:R-:W-:Y:S01]  /*b830*/  UIADD3 UR32, UR5, 0xc00, URZ ;  /* 0x00000c0005207890 */ /* 0x000fe2000fffe03f */
[----:B------:R-:W-:Y:S01]  /*b840*/  R2UR UR4, R4 ;  /* 0x00000000040472ca */ /* 0x000fe200000e0000 */
[----:B------:R-:W-:Y:S01]  /*b850*/  UIADD3 UR24, UR5, 0x1000, URZ ;  /* 0x0000100005187890 */ /* 0x000fe2000fffe03f */
[----:B------:R-:W-:Y:S01]  /*b860*/  VIADD R0, R0, 0xffffffff ;  /* 0xffffffff00007836 */ /* 0x000fe20000000000 */
[----:B------:R-:W-:Y:S01]  /*b870*/  UIADD3 UR16, UR5, 0x1400, URZ ;  /* 0x0000140005107890 */ /* 0x000fe2000fffe03f */
[----:B------:R-:W-:Y:S01]  /*b880*/  VIADD R5, R5, 0x1 ;  /* 0x0000000105057836 */ /* 0x000fe20000000000 */
[----:B------:R-:W-:Y:S01]  /*b890*/  UIADD3 UR8, UR5, 0x1800, URZ ;  /* 0x0000180005087890 */ /* 0x000fe2000fffe03f */
[----:B------:R0:W-:Y:S01]  /*b8a0*/  UTMALDG.3D [UR40], [UR14], desc[UR6] ;  /* 0x000006280e0075b4 */ /* 0x0001e20008011000 */
[----:B------:R-:W-:Y:S01]  /*b8b0*/  UMOV UR25, UR41 ;  /* 0x0000002900197c82 */ /* 0x000fe20008000000 */
[----:B------:R-:W-:Y:S01]  /*b8c0*/  UMOV UR27, UR43 ;  /* 0x0000002b001b7c82 */ /* 0x000fe20008000000 */
[----:B------:R-:W-:Y:S01]  /*b8d0*/  UMOV UR28, UR44 ;  /* 0x0000002c001c7c82 */ /* 0x000fe20008000000 */
[----:B------:R-:W-:Y:S01]  /*b8e0*/  UMOV UR17, UR41 ;  /* 0x0000002900117c82 */ /* 0x000fe20008000000 */
[----:B------:R-:W-:Y:S01]  /*b8f0*/  UMOV UR19, UR43 ;  /* 0x0000002b00137c82 */ /* 0x000fe20008000000 */
[----:B------:R-:W-:Y:S01]  /*b900*/  UMOV UR20, UR44 ;  /* 0x0000002c00147c82 */ /* 0x000fe20008000000 */
[----:B------:R-:W-:Y:S01]  /*b910*/  UMOV UR9, UR41 ;  /* 0x0000002900097c82 */ /* 0x000fe20008000000 */
[----:B------:R1:W-:Y:S01]  /*b920*/  UTMALDG.3D [UR32], [UR14], desc[UR6] ;  /* 0x000006200e0075b4 */ /* 0x0003e20008011000 */
[----:B------:R-:W-:Y:S01]  /*b930*/  UMOV UR11, UR43 ;  /* 0x0000002b000b7c82 */ /* 0x000fe20008000000 */
[----:B------:R-:W-:Y:S01]  /*b940*/  UMOV UR12, UR44 ;  /* 0x0000002c000c7c82 */ /* 0x000fe20008000000 */
[----:B------:R-:W-:Y:S01]  /*b950*/  UIADD3 UR56, UR5, 0x1c00, URZ ;  /* 0x00001c0005387890 */ /* 0x000fe2000fffe03f */
[----:B------:R-:W-:Y:S01]  /*b960*/  ISETP.GT.AND P1, PT, R0, 0x1, PT ;  /* 0x000000010000780c */ /* 0x000fe20003f24270 */
[----:B------:R-:W-:Y:S01]  /*b970*/  UIADD3 UR48, UR5, 0x2000, URZ ;  /* 0x0000200005307890 */ /* 0x000fe2000fffe03f */
[----:B------:R-:W-:Y:S01]  /*b980*/  ISETP.NE.AND P0, PT, R5, 0x4, PT ;  /* 0x000000040500780c */ /* 0x000fe20003f05270 */
[----:B------:R-:W-:Y:S01]  /*b990*/  UMOV UR57, UR41 ;  /* 0x0000002900397c82 */ /* 0x000fe20008000000 */
[----:B------:R2:W-:Y:S01]  /*b9a0*/  UTMALDG.3D [UR24], [UR14], desc[UR6] ;  /* 0x000006180e0075b4 */ /* 0x0005e20008011000 */
[----:B------:R-:W-:Y:S01]  /*b9b0*/  UMOV UR59, UR43 ;  /* 0x0000002b003b7c82 */ /* 0x000fe20008000000 */
[----:B------:R-:W-:Y:S01]  /*b9c0*/  UMOV UR60, UR44 ;  /* 0x0000002c003c7c82 */ /* 0x000fe20008000000 */
[----:B------:R-:W-:Y:S01]  /*b9d0*/  UMOV UR49, UR41 ;  /* 0x0000002900317c82 */ /* 0x000fe20008000000 */
[----:B------:R-:W-:Y:S01]  /*b9e0*/  UMOV UR51, UR43 ;  /* 0x0000002b00337c82 */ /* 0x000fe20008000000 */
[----:B------:R-:W-:Y:S01]  /*b9f0*/  UMOV UR52, UR44 ;  /* 0x0000002c00347c82 */ /* 0x000fe20008000000 */
[----:B------:R-:W-:Y:S01]  /*ba00*/  UIADD3 UR22, UP0, UR46, 0x1f0, URZ ;  /* 0x000001f02e167890 */ /* 0x000fe2000ff1e03f */
[----:B------:R-:W-:Y:S01]  /*ba10*/  SEL R4, RZ, 0x1, P0 ;  /* 0x00000001ff047807 */ /* 0x000fe20000000000 */
[----:B------:R3:W-:Y:S01]  /*ba20*/  UTMALDG.3D [UR16], [UR14], desc[UR6] ;  /* 0x000006100e0075b4 */ /* 0x0007e20008011000 */
[----:B0-----:R-:W-:Y:S01]  /*ba30*/  R2UR UR42, R13 ;  /* 0x000000000d2a72ca */ /* 0x001fe200000e0000 */
[----:B------:R-:W-:Y:S01]  /*ba40*/  UIADD3 UR40, UR5, 0x2400, URZ ;  /* 0x0000240005287890 */ /* 0x000fe2000fffe03f */
[----:B------:R-:W-:Y:S01]  /*ba50*/  LOP3.LUT R3, R3, R4, RZ, 0x3c, !PT ;  /* 0x0000000403037212 */ /* 0x000fe200078e3cff */
[----:B------:R-:W-:Y:S01]  /*ba60*/  UIADD3.X UR23, URZ, UR47, URZ, UP0, !UPT ;  /* 0x0000002f3f177290 */ /* 0x000fe200087fe43f */
[----:B------:R-:W-:Y:S01]  /*ba70*/  VIADD R6, R6, 0x20 ;  /* 0x0000002006067836 */ /* 0x000fe20000000000 */
[----:B------:R-:W-:-:S02]  /*ba80*/  SEL R5, R5, RZ, P0 ;  /* 0x000000ff05057207 */ /* 0x000fc40000000000 */
[----:B-1----:R-:W-:Y:S01]  /*ba90*/  R2UR UR34, R14 ;  /* 0x000000000e2272ca */ /* 0x002fe200000e0000 */
[----:B------:R0:W-:Y:S01]  /*baa0*/  UTMALDG.3D [UR8], [UR14], desc[UR6] ;  /* 0x000006080e0075b4 */ /* 0x0001e20008011000 */
[----:B------:R-:W-:Y:S01]  /*bab0*/  UIADD3 UR32, UR5, 0x2800, URZ ;  /* 0x0000280005207890 */ /* 0x000fe2000fffe03f */
[----:B--2---:R-:W-:Y:S01]  /*bac0*/  R2UR UR26, R15 ;  /* 0x000000000f1a72ca */ /* 0x004fe200000e0000 */
[----:B------:R-:W-:Y:S01]  /*bad0*/  UIADD3 UR24, UR5, 0x2c00, URZ ;  /* 0x00002c0005187890 */ /* 0x000fe2000fffe03f */
[----:B------:R-:W-:Y:S01]  /*bae0*/  UTMALDG.3D [UR56], [UR14], desc[UR6] ;  /* 0x000006380e0075b4 */ /* 0x000fe20008011000 */
[----:B---3--:R-:W-:Y:S01]  /*baf0*/  R2UR UR18, R20 ;  /* 0x00000000141272ca */ /* 0x008fe200000e0000 */
[----:B------:R-:W-:Y:S01]  /*bb00*/  UIADD3 UR16, UR5, 0x3000, URZ ;  /* 0x0000300005107890 */ /* 0x000fe2000fffe03f */
[----:B------:R-:W-:Y:S01]  /*bb10*/  UTMALDG.3D [UR48], [UR14], desc[UR6] ;  /* 0x000006300e0075b4 */ /* 0x000fe20008011000 */
[----:B0-----:R-:W-:Y:S01]  /*bb20*/  R2UR UR10, R21 ;  /* 0x00000000150a72ca */ /* 0x001fe200000e0000 */
[----:B------:R-:W-:Y:S01]  /*bb30*/  UIADD3 UR8, UR5, 0x3400, URZ ;  /* 0x0000340005087890 */ /* 0x000fe2000fffe03f */
[----:B------:R0:W-:Y:S02]  /*bb40*/  UTMALDG.3D [UR40], [UR14], desc[UR6] ;  /* 0x000006280e0075b4 */ /* 0x0001e40008011000 */
[----:B------:R1:W-:Y:S03]  /*bb50*/  UTMALDG.3D [UR32], [UR14], desc[UR6] ;  /* 0x000006200e0075b4 */ /* 0x0003e60008011000 */
[----:B------:R2:W-:Y:S01]  /*bb60*/  UTMALDG.3D [UR24], [UR14], desc[UR6] ;  /* 0x000006180e0075b4 */ /* 0x0005e20008011000 */
[----:B0-----:R-:W-:-:S02]  /*bb70*/  R2UR UR42, R33 ;  /* 0x00000000212a72ca */ /* 0x001fc400000e0000 */
[----:B------:R0:W-:Y:S01]  /*bb80*/  UTMALDG.3D [UR16], [UR14], desc[UR6] ;  /* 0x000006100e0075b4 */ /* 0x0001e20008011000 */
[----:B------:R-:W-:Y:S01]  /*bb90*/  UIADD3 UR40, UR5, 0x3800, URZ ;  /* 0x0000380005287890 */ /* 0x000fe2000fffe03f */
[----:B-1----:R-:W-:Y:S01]  /*bba0*/  R2UR UR34, R34 ;  /* 0x00000000222272ca */ /* 0x002fe200000e0000 */
[----:B------:R1:W-:Y:S01]  /*bbb0*/  UTMALDG.3D [UR8], [UR14], desc[UR6] ;  /* 0x000006080e0075b4 */ /* 0x0003e20008011000 */
[----:B------:R-:W-:Y:S01]  /*bbc0*/  UIADD3 UR32, UR5, 0x3c00, URZ ;  /* 0x00003c0005207890 */ /* 0x000fe2000fffe03f */
[----:B--2---:R-:W-:Y:S01]  /*bbd0*/  R2UR UR26, R35 ;  /* 0x00000000231a72ca */ /* 0x004fe200000e0000 */
[----:B------:R-:W-:-:S05]  /*bbe0*/  UIADD3 UR24, UR5, 0x4000, URZ ;  /* 0x0000400005187890 */ /* 0x000fca000fffe03f */
[----:B------:R2:W-:Y:S01]  /*bbf0*/  UTMALDG.3D [UR40], [UR14], desc[UR6] ;  /* 0x000006280e0075b4 */ /* 0x0005e20008011000 */
[----:B0-----:R-:W-:Y:S01]  /*bc00*/  R2UR UR18, R36 ;  /* 0x00000000241272ca */ /* 0x001fe200000e0000 */
[----:B------:R-:W-:Y:S02]  /*bc10*/  UIADD3 UR16, UR5, 0x4400, URZ ;  /* 0x0000440005107890 */ /* 0x000fe4000fffe03f */
[----:B------:R2:W-:Y:S01]  /*bc20*/  UTMALDG.3D [UR32], [UR14], desc[UR6] ;  /* 0x000006200e0075b4 */ /* 0x0005e20008011000 */
[----:B-1----:R-:W-:Y:S01]  /*bc30*/  R2UR UR11, R30 ;  /* 0x000000001e0b72ca */ /* 0x002fe200000e0000 */
[----:B------:R-:W-:Y:S01]  /*bc40*/  UIADD3 UR8, UR4, 0x10800, URZ ;  /* 0x0001080004087890 */ /* 0x000fe2000fffe03f */
[----:B------:R2:W-:Y:S01]  /*bc50*/  UTMALDG.3D [UR24], [UR14], desc[UR6] ;  /* 0x000006180e0075b4 */ /* 0x0005e20008011000 */
[----:B------:R-:W-:-:S06]  /*bc60*/  UMOV UR10, UR43 ;  /* 0x0000002b000a7c82 */ /* 0x000fcc0008000000 */
[----:B------:R2:W-:Y:S04]  /*bc70*/  UTMALDG.3D [UR16], [UR14], desc[UR6] ;  /* 0x000006100e0075b4 */ /* 0x0005e80008011000 */
[----:B------:R2:W-:Y:S02]  /*bc80*/  UTMALDG.3D [UR8], [UR22], desc[UR6] ;  /* 0x00000608160075b4 */ /* 0x0005e40008011000 */
[----:B--2---:R-:W-:Y:S05]  /*bc90*/  @P1 BRA `(.L_x_310) ;  /* 0xfffffff800581947 */ /* 0x004fea000383ffff */
.L_x_304:
[----:B------:R-:W-:Y:S05]  /*bca0*/  BSYNC B6 ;  /* 0x0000000000067941 */ /* 0x000fea0003800000 */
.L_x_303:
[----:B------:R-:W-:Y:S01]  /*bcb0*/  LOP3.LUT P1, RZ, R24, 0xff, RZ, 0xc0, !PT ;  /* 0x000000ff18ff7812 */ /* 0x000fe2000782c0ff */
[----:B------:R-:W-:Y:S01]  /*bcc0*/  IMAD.IADD R28, R25, 0x1, R28 ;  /* 0x00000001191c7824 */ /* 0x000fe200078e021c */
[----:B------:R-:W-:Y:S01]  /*bcd0*/  IADD3 R16, P2, R16, UR54, RZ ;  /* 0x0000003610107c10 */ /* 0x000fe2000ff5e0ff */
[----:B------:R-:W-:Y:S01]  /*bce0*/  ULDC.64 UR4, c[0x0][0x650] ;  /* 0x0001940000047ab9 */ /* 0x000fe20000000a00 */
[----:B------:R-:W-:Y:S01]  /*bcf0*/  BSSY B0, `(.L_x_311) ;  /* 0x000006b000007945 */ /* 0x000fe20003800000 */
[----:B------:R-:W-:Y:S01]  /*bd00*/  IMAD.MOV.U32 R31, RZ, RZ, -0x1 ;  /* 0xffffffffff1f7424 */ /* 0x000fe200078e00ff */
[----:B------:R-:W-:Y:S01]  /*bd10*/  SHF.R.U32.HI R0, RZ, 0x2, R28 ;  /* 0x00000002ff007819 */ /* 0x000fe2000001161c */
[----:B------:R-:W-:Y:S01]  /*bd20*/  IMAD.MOV.U32 R30, RZ, RZ, -0x1 ;  /* 0xffffffffff1e7424 */ /* 0x000fe200078e00ff */
[----:B------:R-:W-:Y:S01]  /*bd30*/  ISETP.GT.U32.AND P0, PT, R28, 0x3, PT ;  /* 0x000000031c00780c */ /* 0x000fe20003f04070 */
[----:B------:R-:W-:Y:S01]  /*bd40*/  IMAD.MOV.U32 R29, RZ, RZ, -0x1 ;  /* 0xffffffffff1d7424 */ /* 0x000fe200078e00ff */
[----:B------:R-:W-:-:S02]  /*bd50*/  LOP3.LUT R0, R0, 0x1, RZ, 0xc0, !PT ;  /* 0x0000000100007812 */ /* 0x000fc400078ec0ff */
[----:B------:R-:W-:Y:S01]  /*bd60*/  ISETP.LT.U32.AND P0, PT, R25, 0x4, P0 ;  /* 0x000000041900780c */ /* 0x000fe20000701070 */
[----:B------:R-:W0:Y:S01]  /*bd70*/  @P1 S2R R4, SR_CgaCtaId ;  /* 0x0000000000041919 */ /* 0x000e220000008800 */
[----:B------:R-:W-:Y:S02]  /*bd80*/  @P1 MOV R3, 0x400 ;  /* 0x0000040000031802 */ /* 0x000fe40000000f00 */
[----:B------:R-:W-:Y:S02]  /*bd90*/  IADD3.X R17, R17, UR45, RZ, P2, !PT ;  /* 0x0000002d11117c10 */ /* 0x000fe400097fe4ff */
[----:B------:R-:W-:Y:S02]  /*bda0*/  ISETP.GE.U32.AND P2, PT, R16, UR4, PT ;  /* 0x0000000410007c0c */ /* 0x000fe4000bf46070 */
[----:B------:R-:W-:Y:S02]  /*bdb0*/  LOP3.LUT R28, R28, 0x3, RZ, 0xc0, !PT ;  /* 0x000000031c1c7812 */ /* 0x000fe400078ec0ff */
[----:B------:R-:W-:-:S02]  /*bdc0*/  PRMT R24, RZ, 0x7610, R24 ;  /* 0x00007610ff187816 */ /* 0x000fc40000000018 */
[----:B0-----:R-:W-:-:S04]  /*bdd0*/  @P1 LEA R3, R4, R3, 0x18 ;  /* 0x0000000304031211 */ /* 0x001fc800078ec0ff */
[----:B------:R0:W-:Y:S01]  /*bde0*/  @P1 SYNCS.ARRIVE.TRANS64.A1T0 RZ, [R3+URZ+0x58], RZ ;  /* 0x000058ff03ff19a7 */ /* 0x0001e2000810003f */
[----:B------:R-:W-:Y:S02]  /*bdf0*/  ISETP.NE.U32.AND P1, PT, R0, 0x1, PT ;  /* 0x000000010000780c */ /* 0x000fe40003f25070 */
[----:B------:R-:W-:Y:S02]  /*be00*/  SEL R0, RZ, 0x1, !P0 ;  /* 0x00000001ff007807 */ /* 0x000fe40004000000 */
[----:B------:R-:W-:Y:S02]  /*be10*/  ISETP.GE.U32.AND.EX P0, PT, R17, UR5, PT, P2 ;  /* 0x0000000511007c0c */ /* 0x000fe4000bf06120 */
[----:B------:R-:W-:-:S04]  /*be20*/  ISETP.GT.U32.AND P1, PT, R25, 0x3, !P1 ;  /* 0x000000031900780c */ /* 0x000fc80004f24070 */
[----:B0-----:R-:W-:-:S04]  /*be30*/  SEL R3, RZ, 0x1, !P1 ;  /* 0x00000001ff037807 */ /* 0x001fc80004800000 */
[--C-:B------:R-:W-:Y:S02]  /*be40*/  LOP3.LUT R27, R3, R27, R0.reuse, 0x96, !PT ;  /* 0x0000001b031b7212 */ /* 0x100fe400078e9600 */
[----:B------:R-:W-:Y:S01]  /*be50*/  PRMT R0, RZ, 0x7610, R0 ;  /* 0x00007610ff007816 */ /* 0x000fe20000000000 */
[----:B------:R-:W-:Y:S06]  /*be60*/  @P0 BRA `(.L_x_312) ;  /* 0x00000004004c0947 */ /* 0x000fec0003800000 */
[----:B------:R-:W-:Y:S01]  /*be70*/  ULDC.64 UR4, c[0x0][0x628] ;  /* 0x00018a0000047ab9 */ /* 0x000fe20000000a00 */
[----:B------:R-:W0:Y:S01]  /*be80*/  S2R R10, SR_CTAID.X ;  /* 0x00000000000a7919 */ /* 0x000e220000002500 */
[----:B------:R-:W-:Y:S01]  /*be90*/  ISETP.NE.U32.AND P0, PT, RZ, UR4, PT ;  /* 0x00000004ff007c0c */ /* 0x000fe2000bf05070 */
[----:B------:R-:W-:Y:S01]  /*bea0*/  ULDC UR7, c[0x0][0x630] ;  /* 0x00018c0000077ab9 */ /* 0x000fe20000000800 */
[----:B------:R-:W-:Y:S01]  /*beb0*/  IMAD.MOV.U32 R4, RZ, RZ, R16 ;  /* 0x000000ffff047224 */ /* 0x000fe200078e0010 */
[----:B------:R-:W1:Y:S01]  /*bec0*/  S2R R0, SR_CTAID.Y ;  /* 0x0000000000007919 */ /* 0x000e620000002600 */
[----:B------:R-:W-:Y:S01]  /*bed0*/  ISETP.NE.AND.EX P0, PT, RZ, UR5, PT, P0 ;  /* 0x00000005ff007c0c */ /* 0x000fe2000bf05300 */
[----:B------:R-:W-:-:S12]  /*bee0*/  IMAD.MOV.U32 R5, RZ, RZ, R17 ;  /* 0x000000ffff057224 */ /* 0x000fd800078e0011 */
[----:B------:R-:W-:Y:S05]  /*bef0*/  @!P0 BRA `(.L_x_313) ;  /* 0x0000000000288947 */ /* 0x000fea0003800000 */
[----:B------:R-:W-:Y:S02]  /*bf00*/  ULDC UR6, c[0x0][0x634] ;  /* 0x00018d0000067ab9 */ /* 0x000fe40000000800 */
[----:B------:R-:W-:-:S05]  /*bf10*/  IADD3 R9, P0, R16, UR6, RZ ;  /* 0x0000000610097c10 */ /* 0x000fca000ff1e0ff */
[----:B------:R-:W-:-:S04]  /*bf20*/  IMAD.X R3, RZ, RZ, R17, P0 ;  /* 0x000000ffff037224 */ /* 0x000fc800000e0611 */
[----:B------:R-:W-:-:S04]  /*bf30*/  IMAD.WIDE.U32 R6, R3, UR4, RZ ;  /* 0x0000000403067c25 */ /* 0x000fc8000f8e00ff */
[----:B------:R-:W-:-:S04]  /*bf40*/  IMAD.WIDE.U32 R6, P0, R9, UR5, R6 ;  /* 0x0000000509067c25 */ /* 0x000fc8000f800006 */
[----:B------:R-:W-:-:S04]  /*bf50*/  IMAD.WIDE.U32 R8, R9, UR4, RZ ;  /* 0x0000000409087c25 */ /* 0x000fc8000f8e00ff */
[----:B------:R-:W-:Y:S01]  /*bf60*/  IMAD.X R5, RZ, RZ, RZ, P0 ;  /* 0x000000ffff057224 */ /* 0x000fe200000e06ff */
[----:B------:R-:W-:Y:S01]  /*bf70*/  IADD3 RZ, P0, R9, R6, RZ ;  /* 0x0000000609ff7210 */ /* 0x000fe20007f1e0ff */
[----:B------:R-:W-:-:S04]  /*bf80*/  IMAD.MOV.U32 R4, RZ, RZ, R7 ;  /* 0x000000ffff047224 */ /* 0x000fc800078e0007 */
[----:B------:R-:W-:-:S08]  /*bf90*/  IMAD.WIDE.U32.X R4, R3, UR5, R4, P0 ;  /* 0x0000000503047c25 */ /* 0x000fd000080e0404 */
.L_x_313:
[--C-:B------:R-:W-:Y:S01]  /*bfa0*/  SHF.R.U64 R29, R4, UR7, R5.reuse ;  /* 0x00000007041d7c19 */ /* 0x100fe20008001205 */
[----:B------:R-:W-:Y:S01]  /*bfb0*/  ULDC.64 UR4, c[0x0][0x620] ;  /* 0x0001880000047ab9 */ /* 0x000fe20000000a00 */
[----:B------:R-:W-:Y:S01]  /*bfc0*/  SHF.R.U32.HI R3, RZ, UR7, R5 ;  /* 0x00000007ff037c19 */ /* 0x000fe20008011605 */
[----:B------:R-:W2:Y:S01]  /*bfd0*/  LDC R15, c[0x0][0x144] ;  /* 0x00005100ff0f7b82 */ /* 0x000ea20000000800 */
[----:B------:R-:W-:Y:S01]  /*bfe0*/  IADD3 R6, P0, RZ, -R29, RZ ;  /* 0x8000001dff067210 */ /* 0x000fe20007f1e0ff */
[----:B------:R-:W-:Y:S01]  /*bff0*/  ULDC.64 UR8, c[0x0][0x640] ;  /* 0x0001900000087ab9 */ /* 0x000fe20000000a00 */
[----:B0-----:R-:W-:Y:S01]  /*c000*/  I2FP.F32.U32 R7, R10 ;  /* 0x0000000a00077245 */ /* 0x001fe20000201000 */
[----:B------:R-:W-:Y:S02]  /*c010*/  ULDC UR6, c[0x0][0x608] ;  /* 0x0001820000067ab9 */ /* 0x000fe40000000800 */
[----:B------:R-:W-:Y:S01]  /*c020*/  IMAD.X R3, RZ, RZ, ~R3, P0 ;  /* 0x000000ffff037224 */ /* 0x000fe200000e0e03 */
[----:B------:R-:W-:Y:S01]  /*c030*/  ISETP.NE.U32.AND P0, PT, RZ, UR8, PT ;  /* 0x00000008ff007c0c */ /* 0x000fe2000bf05070 */
[----:B------:R-:W-:Y:S01]  /*c040*/  IMAD.WIDE.U32 R4, R6, UR4, R16 ;  /* 0x0000000406047c25 */ /* 0x000fe2000f8e0010 */
[----:B------:R-:W0:Y:S02]  /*c050*/  LDC R9, c[0x0][0x148] ;  /* 0x00005200ff097b82 */ /* 0x000e240000000800 */
[----:B------:R-:W-:Y:S01]  /*c060*/  ISETP.NE.AND.EX P0, PT, RZ, UR9, PT, P0 ;  /* 0x00000009ff007c0c */ /* 0x000fe2000bf05300 */
[----:B------:R-:W-:Y:S01]  /*c070*/  IMAD R3, R3, UR4, RZ ;  /* 0x0000000403037c24 */ /* 0x000fe2000f8e02ff */
[----:B------:R-:W-:-:S02]  /*c080*/  ULDC UR4, c[0x0][0x150] ;  /* 0x0000540000047ab9 */ /* 0x000fc40000000800 */
[----:B------:R-:W-:Y:S01]  /*c090*/  FMUL R7, R7, UR4 ;  /* 0x0000000407077c20 */ /* 0x000fe20008400000 */
[----:B------:R-:W-:Y:S01]  /*c0a0*/  IMAD R3, R6, UR5, R3 ;  /* 0x0000000506037c24 */ /* 0x000fe2000f8e0203 */
[----:B------:R-:W-:Y:S01]  /*c0b0*/  ULDC UR4, c[0x0][0x618] ;  /* 0x0001860000047ab9 */ /* 0x000fe20000000800 */
[----:B------:R-:W-:Y:S02]  /*c0c0*/  ULDC UR5, c[0x0][0x154] ;  /* 0x0000550000057ab9 */ /* 0x000fe40000000800 */
[----:B------:R-:W-:Y:S01]  /*c0d0*/  IMAD.IADD R5, R5, 0x1, R3 ;  /* 0x0000000105057824 */ /* 0x000fe200078e0203 */
[----:B------:R-:W3:Y:S04]  /*c0e0*/  F2I.U32.TRUNC.NTZ R7, R7 ;  /* 0x0000000700077305 */ /* 0x000ee8000020f000 */
[----:B------:R-:W-:-:S02]  /*c0f0*/  SHF.R.U64 R3, R4, UR4, R5 ;  /* 0x0000000404037c19 */ /* 0x000fc40008001205 */
[----:B-1----:R-:W-:-:S05]  /*c100*/  I2FP.F32.U32 R4, R0 ;  /* 0x0000000000047245 */ /* 0x002fca0000201000 */
[----:B------:R-:W-:Y:S01]  /*c110*/  FMUL R12, R4, UR5 ;  /* 0x00000005040c7c20 */ /* 0x000fe20008400000 */
[----:B------:R-:W-:Y:S01]  /*c120*/  SHF.R.U32.HI R4, RZ, UR4, R5 ;  /* 0x00000004ff047c19 */ /* 0x000fe20008011605 */
[----:B------:R-:W-:Y:S01]  /*c130*/  ULDC UR4, c[0x0][0x658] ;  /* 0x0001960000047ab9 */ /* 0x000fe20000000800 */
[----:B---3--:R-:W-:Y:S02]  /*c140*/  IMAD.MOV R7, RZ, RZ, -R7 ;  /* 0x000000ffff077224 */ /* 0x008fe400078e0a07 */
[--C-:B------:R-:W-:Y:S01]  /*c150*/  SHF.R.U64 R11, R3, UR6, R4.reuse ;  /* 0x00000006030b7c19 */ /* 0x100fe20008001204 */
[----:B------:R-:W1:Y:S01]  /*c160*/  F2I.U32.TRUNC.NTZ R12, R12 ;  /* 0x0000000c000c7305 */ /* 0x000e62000020f000 */
[----:B------:R-:W-:Y:S01]  /*c170*/  SHF.R.U32.HI R4, RZ, UR6, R4 ;  /* 0x00000006ff047c19 */ /* 0x000fe20008011604 */
[----:B--2---:R-:W-:-:S03]  /*c180*/  IMAD R10, R15, R7, R10 ;  /* 0x000000070f0a7224 */ /* 0x004fc600078e020a */
[--C-:B------:R-:W-:Y:S02]  /*c190*/  SHF.R.U64 R8, R11, UR4, R4.reuse ;  /* 0x000000040b087c19 */ /* 0x100fe40008001204 */
[----:B------:R-:W-:-:S03]  /*c1a0*/  SHF.R.U32.HI R13, RZ, UR4, R4 ;  /* 0x00000004ff0d7c19 */ /* 0x000fc60008011604 */
[----:B------:R-:W-:Y:S02]  /*c1b0*/  IMAD.MOV.U32 R4, RZ, RZ, R8 ;  /* 0x000000ffff047224 */ /* 0x000fe400078e0008 */
[----:B------:R-:W-:Y:S01]  /*c1c0*/  IMAD.MOV.U32 R5, RZ, RZ, R13 ;  /* 0x000000ffff057224 */ /* 0x000fe200078e000d */
[----:B01----:R-:W-:Y:S06]  /*c1d0*/  @!P0 BRA `(.L_x_314) ;  /* 0x0000000000288947 */ /* 0x003fec0003800000 */
[----:B------:R-:W-:Y:S02]  /*c1e0*/  ULDC UR4, c[0x0][0x64c] ;  /* 0x0001930000047ab9 */ /* 0x000fe40000000800 */
[----:B------:R-:W-:-:S05]  /*c1f0*/  IADD3 R5, P0, R8, UR4, RZ ;  /* 0x0000000408057c10 */ /* 0x000fca000ff1e0ff */
[----:B------:R-:W-:-:S04]  /*c200*/  IMAD.X R13, RZ, RZ, R13, P0 ;  /* 0x000000ffff0d7224 */ /* 0x000fc800000e060d */
[----:B------:R-:W-:-:S04]  /*c210*/  IMAD.WIDE.U32 R6, R13, UR8, RZ ;  /* 0x000000080d067c25 */ /* 0x000fc8000f8e00ff */
[----:B------:R-:W-:-:S04]  /*c220*/  IMAD.WIDE.U32 R6, P0, R5, UR9, R6 ;  /* 0x0000000905067c25 */ /* 0x000fc8000f800006 */
[----:B------:R-:W-:-:S04]  /*c230*/  IMAD.WIDE.U32 R4, R5, UR8, RZ ;  /* 0x0000000805047c25 */ /* 0x000fc8000f8e00ff */
[----:B------:R-:W-:Y:S01]  /*c240*/  IMAD.MOV.U32 R4, RZ, RZ, R7 ;  /* 0x000000ffff047224 */ /* 0x000fe200078e0007 */
[----:B------:R-:W-:Y:S01]  /*c250*/  IADD3 RZ, P1, R5, R6, RZ ;  /* 0x0000000605ff7210 */ /* 0x000fe20007f3e0ff */
[----:B------:R-:W-:-:S04]  /*c260*/  IMAD.X R5, RZ, RZ, RZ, P0 ;  /* 0x000000ffff057224 */ /* 0x000fc800000e06ff */
[----:B------:R-:W-:-:S08]  /*c270*/  IMAD.WIDE.U32.X R4, R13, UR9, R4, P1 ;  /* 0x000000090d047c25 */ /* 0x000fd000088e0404 */
.L_x_314:
[----:B------:R-:W-:Y:S01]  /*c280*/  ISETP.NE.AND P0, PT, R2, 0x1, PT ;  /* 0x000000010200780c */ /* 0x000fe20003f05270 */
[----:B------:R-:W-:Y:S01]  /*c290*/  ULDC UR4, c[0x0][0x648] ;  /* 0x0001920000047ab9 */ /* 0x000fe20000000800 */
[----:B------:R-:W-:Y:S01]  /*c2a0*/  LOP3.LUT R11, R11, UR38, RZ, 0xc0, !PT ;  /* 0x000000260b0b7c12 */ /* 0x000fe2000f8ec0ff */
[----:B------:R-:W-:Y:S01]  /*c2b0*/  IMAD.MOV R12, RZ, RZ, -R12 ;  /* 0x000000ffff0c7224 */ /* 0x000fe200078e0a0c */
[----:B------:R-:W-:Y:S01]  /*c2c0*/  SHF.R.U64 R4, R4, UR4, R5 ;  /* 0x0000000404047c19 */ /* 0x000fe20008001205 */
[----:B------:R-:W-:Y:S01]  /*c2d0*/  ULDC UR4, c[0x0][0x638] ;  /* 0x00018e0000047ab9 */ /* 0x000fe20000000800 */
[----:B------:R-:W-:Y:S01]  /*c2e0*/  LOP3.LUT R31, R3, UR39, RZ, 0xc0, !PT ;  /* 0x00000027031f7c12 */ /* 0x000fe2000f8ec0ff */
[----:B------:R-:W-:Y:S02]  /*c2f0*/  ULDC UR5, c[0x0][0x610] ;  /* 0x0001840000057ab9 */ /* 0x000fe40000000800 */
[----:B------:R-:W-:Y:S02]  /*c300*/  IMAD.MOV R5, RZ, RZ, -R4 ;  /* 0x000000ffff057224 */ /* 0x000fe400078e0a04 */
[----:B------:R-:W-:-:S02]  /*c310*/  IMAD R11, R4, UR37, R11 ;  /* 0x00000025040b7c24 */ /* 0x000fc4000f8e020b */
[----:B------:R-:W-:Y:S02]  /*c320*/  @P0 IMAD R10, R9, R12, R0 ;  /* 0x0000000c090a0224 */ /* 0x000fe400078e0200 */
[----:B------:R-:W-:Y:S01]  /*c330*/  IMAD R8, R5, UR4, R8 ;  /* 0x0000000405087c24 */ /* 0x000fe2000f8e0208 */
[----:B------:R-:W-:Y:S01]  /*c340*/  ULDC UR4, c[0x0][0x600] ;  /* 0x0001800000047ab9 */ /* 0x000fe20000000800 */
[----:B------:R-:W-:Y:S02]  /*c350*/  IMAD R10, R11, UR5, R10 ;  /* 0x000000050b0a7c24 */ /* 0x000fe4000f8e020a */
[----:B------:R-:W-:Y:S02]  /*c360*/  IMAD R31, R8, UR4, R31 ;  /* 0x00000004081f7c24 */ /* 0x000fe4000f8e021f */
[----:B------:R-:W-:-:S03]  /*c370*/  IMAD.MOV.U32 R0, RZ, RZ, 0x1 ;  /* 0x00000001ff007424 */ /* 0x000fc600078e00ff */
[----:B------:R-:W-:Y:S02]  /*c380*/  SEL R30, R31, R10, !P0 ;  /* 0x0000000a1f1e7207 */ /* 0x000fe40004000000 */
[----:B------:R-:W-:-:S07]  /*c390*/  SEL R31, R10, R31, !P0 ;  /* 0x0000001f0a1f7207 */ /* 0x000fce0004000000 */
.L_x_312:
[----:B------:R-:W-:Y:S05]  /*c3a0*/  BSYNC B0 ;  /* 0x0000000000007941 */ /* 0x000fea0003800000 */
.L_x_311:
[----:B------:R-:W-:-:S13]  /*c3b0*/  LOP3.LUT P0, RZ, R0, 0xff, RZ, 0xc0, !PT ;  /* 0x000000ff00ff7812 */ /* 0x000fda000780c0ff */
[----:B------:R-:W-:Y:S05]  /*c3c0*/  @P0 BRA `(.L_x_315) ;  /* 0xffffffec00740947 */ /* 0x000fea000383ffff */
[----:B------:R-:W-:Y:S05]  /*c3d0*/  BSYNC B7 ;  /* 0x0000000000077941 */ /* 0x000fea0003800000 */
.L_x_301:
[----:B------:R-:W-:-:S03]  /*c3e0*/  UMOV UR4, 0xffffffff ;  /* 0xffffffff00047882 */ /* 0x000fc60000000000 */
[----:B------:R-:W-:Y:S05]  /*c3f0*/  BRA.DIV UR4, `(.L_x_316) ;  /* 0x0000000604447947 */ /* 0x000fea000b800000 */
[----:B------:R-:W-:-:S13]  /*c400*/  ELECT P6, URZ, PT ;  /* 0x00000000003f782f */ /* 0x000fda00038c0000 */
.L_x_332:
[----:B------:R-:W-:Y:S04]  /*c410*/  BSSY B0, `(.L_x_317) ;  /* 0x000002b000007945 */ /* 0x000fe80003800000 */
[----:B------:R-:W-:Y:S05]  /*c420*/  @!P6 BRA `(.L_x_318) ;  /* 0x0000000000a4e947 */ /* 0x000fea0003800000 */
[----:B------:R-:W-:-:S04]  /*c430*/  LOP3.LUT R19, R19, 0x2, RZ, 0xfc, !PT ;  /* 0x0000000213137812 */ /* 0x000fc800078efcff */
[----:B------:R-:W-:-:S13]  /*c440*/  ISETP.NE.AND P0, PT, R19, 0x3, PT ;  /* 0x000000031300780c */ /* 0x000fda0003f05270 */
[----:B------:R-:W-:Y:S05]  /*c450*/  @!P0 BRA `(.L_x_319) ;  /* 0x0000000000048947 */ /* 0x000fea0003800000 */
[----:B------:R-:W-:Y:S01]  /*c460*/  BPT.TRAP 0x1 ;  /* 0x000000040000795c */ /* 0x000fe20000300000 */
.L_x_319:
[----:B------:R-:W0:Y:S01]  /*c470*/  S2R R3, SR_CgaCtaId ;  /* 0x0000000000037919 */ /* 0x000e220000008800 */
[----:B------:R-:W-:Y:S02]  /*c480*/  MOV R0, 0x400 ;  /* 0x0000040000007802 */ /* 0x000fe40000000f00 */
[----:B------:R-:W-:Y:S02]  /*c490*/  SHF.L.U32 R2, R27, 0x1f, RZ ;  /* 0x0000001f1b027819 */ /* 0x000fe400000006ff */
[----:B0-----:R-:W-:-:S05]  /*c4a0*/  LEA R3, R3, R0, 0x18 ;  /* 0x0000000003037211 */ /* 0x001fca00078ec0ff */
[----:B------:R-:W-:-:S04]  /*c4b0*/  VIADD R3, R3, 0x20 ;  /* 0x0000002003037836 */ /* 0x000fc80000000000 */
[C---:B------:R-:W-:Y:S02]  /*c4c0*/  IMAD R5, R28.reuse, 0x8, R3 ;  /* 0x000000081c057824 */ /* 0x040fe400078e0203 */
[----:B------:R-:W-:Y:S02]  /*c4d0*/  VIADD R28, R28, 0x1 ;  /* 0x000000011c1c7836 */ /* 0x000fe40000000000 */
[----:B------:R-:W0:Y:S03]  /*c4e0*/  SYNCS.PHASECHK.TRANS64.TRYWAIT P0, [R5+URZ], R2 ;  /* 0x00000002050075a7 */ /* 0x000e26000800017f */
[----:B------:R-:W-:-:S04]  /*c4f0*/  ISETP.NE.AND P1, PT, R28, 0x4, PT ;  /* 0x000000041c00780c */ /* 0x000fc80003f25270 */
[----:B------:R-:W-:Y:S02]  /*c500*/  SEL R0, RZ, 0x1, P1 ;  /* 0x00000001ff007807 */ /* 0x000fe40000800000 */
[----:B------:R-:W-:Y:S02]  /*c510*/  SEL R28, R28, RZ, P1 ;  /* 0x000000ff1c1c7207 */ /* 0x000fe40000800000 */
[----:B------:R-:W-:-:S03]  /*c520*/  LOP3.LUT R27, R27, R0, RZ, 0x3c, !PT ;  /* 0x000000001b1b7212 */ /* 0x000fc600078e3cff */
[----:B------:R-:W-:Y:S01]  /*c530*/  IMAD R7, R28, 0x8, R3 ;  /* 0x000000081c077824 */ /* 0x000fe200078e0203 */
[----:B------:R-:W-:Y:S01]  /*c540*/  SHF.L.U32 R4, R27, 0x1f, RZ ;  /* 0x0000001f1b047819 */ /* 0x000fe200000006ff */
[----:B0-----:R-:W-:Y:S06]  /*c550*/  @!P0 BRA `(.L_x_320) ;  /* 0x00000004000c8947 */ /* 0x001fec0003800000 */
.L_x_333:
[----:B------:R-:W1:Y:S01]  /*c560*/  SYNCS.PHASECHK.TRANS64.TRYWAIT P0, [R7+URZ], R4 ;  /* 0x00000004070075a7 */ /* 0x000e62000800017f */
[----:B------:R-:W-:-:S05]  /*c570*/  VIADD R0, R28, 0x1 ;  /* 0x000000011c007836 */ /* 0x000fca0000000000 */
[----:B------:R-:W-:-:S04]  /*c580*/  ISETP.NE.AND P1, PT, R0, 0x4, PT ;  /* 0x000000040000780c */ /* 0x000fc80003f25270 */
[----:B0-----:R-:W-:Y:S02]  /*c590*/  SEL R2, RZ, 0x1, P1 ;  /* 0x00000001ff027807 */ /* 0x001fe40000800000 */
[----:B------:R-:W-:Y:S02]  /*c5a0*/  SEL R0, R0, RZ, P1 ;  /* 0x000000ff00007207 */ /* 0x000fe40000800000 */
[----:B------:R-:W-:-:S03]  /*c5b0*/  LOP3.LUT R27, R27, R2, RZ, 0x3c, !PT ;  /* 0x000000021b1b7212 */ /* 0x000fc600078e3cff */
[----:B------:R-:W-:Y:S01]  /*c5c0*/  IMAD R6, R0, 0x8, R3 ;  /* 0x0000000800067824 */ /* 0x000fe200078e0203 */
[----:B------:R-:W-:Y:S01]  /*c5d0*/  SHF.L.U32 R5, R27, 0x1f, RZ ;  /* 0x0000001f1b057819 */ /* 0x000fe200000006ff */
[----:B-1----:R-:W-:Y:S06]  /*c5e0*/  @!P0 BRA `(.L_x_321) ;  /* 0x0000000000fc8947 */ /* 0x002fec0003800000 */
.L_x_334:
[----:B------:R-:W1:Y:S01]  /*c5f0*/  SYNCS.PHASECHK.TRANS64.TRYWAIT P0, [R6+URZ], R5 ;  /* 0x00000005060075a7 */ /* 0x000e62000800017f */
[----:B------:R-:W-:-:S05]  /*c600*/  VIADD R0, R0, 0x1 ;  /* 0x0000000100007836 */ /* 0x000fca0000000000 */
[----:B------:R-:W-:-:S04]  /*c610*/  ISETP.NE.AND P1, PT, R0, 0x4, PT ;  /* 0x000000040000780c */ /* 0x000fc80003f25270 */
[----:B------:R-:W-:Y:S02]  /*c620*/  SEL R2, RZ, 0x1, P1 ;  /* 0x00000001ff027807 */ /* 0x000fe40000800000 */
[----:B------:R-:W-:Y:S02]  /*c630*/  SEL R0, R0, RZ, P1 ;  /* 0x000000ff00007207 */ /* 0x000fe40000800000 */
[----:B------:R-:W-:Y:S01]  /*c640*/  LOP3.LUT R2, R27, R2, RZ, 0x3c, !PT ;  /* 0x000000021b027212 */ /* 0x000fe200078e3cff */
[----:B-1----:R-:W-:Y:S06]  /*c650*/  @!P0 BRA `(.L_x_322) ;  /* 0x0000000000f48947 */ /* 0x002fec0003800000 */
.L_x_335:
[----:B------:R-:W-:Y:S01]  /*c660*/  IMAD R3, R0, 0x8, R3 ;  /* 0x0000000800037824 */ /* 0x000fe200078e0203 */
[----:B------:R-:W-:-:S07]  /*c670*/  SHF.L.U32 R0, R2, 0x1f, RZ ;  /* 0x0000001f02007819 */ /* 0x000fce00000006ff */
.L_x_323:
[----:B--2---:R2:W3:Y:S02]  /*c680*/  SYNCS.PHASECHK.TRANS64.TRYWAIT P0, [R3+URZ], R0 ;  /* 0x00000000030075a7 */ /* 0x0044e4000800017f */
[----:B---3--:R-:W-:Y:S05]  /*c690*/  @!P0 NANOSLEEP.SYNCS 0x989680 ;  /* 0x009896800000895d */ /* 0x008fea0003900000 */
[----:B------:R-:W3:Y:S02]  /*c6a0*/  @!P0 SYNCS.PHASECHK.TRANS64 P0, [R3+URZ], R0 ;  /* 0x00000000030085a7 */ /* 0x000ee4000800007f */
[----:B---3--:R-:W-:Y:S05]  /*c6b0*/  @!P0 BRA `(.L_x_323) ;  /* 0xfffffffc00f08947 */ /* 0x008fea000383ffff */
.L_x_318:
[----:B------:R-:W-:Y:S05]  /*c6c0*/  BSYNC B0 ;  /* 0x0000000000007941 */ /* 0x000fea0003800000 */
.L_x_317:
[----:B------:R-:W-:Y:S05]  /*c6d0*/  EXIT ;  /* 0x000000000000794d */ /* 0x000fea0003800000 */
.L_x_16:
[----:B------:R-:W-:Y:S02]  /*c6e0*/  IMAD.MOV.U32 R12, RZ, RZ, RZ ;  /* 0x000000ffff0c7224 */ /* 0x000fe400078e00ff */
[----:B------:R-:W-:Y:S02]  /*c6f0*/  IMAD.MOV.U32 R11, RZ, RZ, 0x1f ;  /* 0x0000001fff0b7424 */ /* 0x000fe400078e00ff */
[----:B------:R-:W-:-:S07]  /*c700*/  IMAD.MOV.U32 R15, RZ, RZ, -0x1 ;  /* 0xffffffffff0f7424 */ /* 0x000fce00078e00ff */
[----:B01---5:R-:W-:Y:S05]  /*c710*/  WARPSYNC.COLLECTIVE R15, `(.L_x_324) ;  /* 0x000000000f087348 */ /* 0x023fea0003c00000 */
[----:B------:R2:W3:Y:S02]  /*c720*/  SHFL.IDX P6, R14, R13, R12, R11 ;  /* 0x0000000c0d0e7389 */ /* 0x0004e400000c000b */
[----:B0123-5:R-:W-:Y:S01]  /*c730*/  ENDCOLLECTIVE ;  /* 0x000000000000791b */ /* 0x02ffe20003800000 */
.L_x_324:
[----:B------:R-:W-:Y:S05]  /*c740*/  BRA `(.L_x_325) ;  /* 0xffffff4800ec7947 */ /* 0x000fea000383ffff */
.L_x_20:
[----:B---3--:R3:W4:Y:S02]  /*c750*/  SYNCS.PHASECHK.TRANS64.TRYWAIT P1, [R3+URZ], R0 ;  /* 0x00000000030075a7 */ /* 0x008724000802017f */
[----:B----4-:R-:W-:Y:S05]  /*c760*/  @!P1 NANOSLEEP.SYNCS 0x989680 ;  /* 0x009896800000995d */ /* 0x010fea0003900000 */
[----:B------:R-:W4:Y:S02]  /*c770*/  @!P1 SYNCS.PHASECHK.TRANS64 P1, [R3+URZ], R0 ;  /* 0x00000000030095a7 */ /* 0x000f24000802007f */
[----:B----4-:R-:W-:Y:S05]  /*c780*/  @!P1 BRA `(.L_x_20) ;  /* 0xfffffffc00f09947 */ /* 0x010fea000383ffff */
[----:B------:R-:W-:Y:S05]  /*c790*/  BRA `(.L_x_19) ;  /* 0xffffff4c00087947 */ /* 0x000fea000383ffff */
.L_x_25:
[----:B0-----:R0:W1:Y:S02]  /*c7a0*/  SYNCS.PHASECHK.TRANS64.TRYWAIT P1, [R3+URZ], R14 ;  /* 0x0000000e030075a7 */ /* 0x001064000802017f */
[----:B-1----:R-:W-:Y:S05]  /*c7b0*/  @!P1 NANOSLEEP.SYNCS 0x989680 ;  /* 0x009896800000995d */ /* 0x002fea0003900000 */
[----:B------:R-:W1:Y:S02]  /*c7c0*/  @!P1 SYNCS.PHASECHK.TRANS64 P1, [R3+URZ], R14 ;  /* 0x0000000e030095a7 */ /* 0x000e64000802007f */
[----:B-1----:R-:W-:Y:S05]  /*c7d0*/  @!P1 BRA `(.L_x_25) ;  /* 0xfffffffc00f09947 */ /* 0x002fea000383ffff */
[----:B------:R-:W-:Y:S05]  /*c7e0*/  BRA `(.L_x_24) ;  /* 0xffffff5000507947 */ /* 0x000fea000383ffff */
.L_x_33:
[----:B0-----:R0:W1:Y:S02]  /*c7f0*/  SYNCS.PHASECHK.TRANS64.TRYWAIT P1, [R11+URZ], R20 ;  /* 0x000000140b0075a7 */ /* 0x001064000802017f */
[----:B-1----:R-:W-:Y:S05]  /*c800*/  @!P1 NANOSLEEP.SYNCS 0x989680 ;  /* 0x009896800000995d */ /* 0x002fea0003900000 */
[----:B------:R-:W1:Y:S02]  /*c810*/  @!P1 SYNCS.PHASECHK.TRANS64 P1, [R11+URZ], R20 ;  /* 0x000000140b0095a7 */ /* 0x000e64000802007f */
[----:B-1----:R-:W-:Y:S05]  /*c820*/  @!P1 BRA `(.L_x_33) ;  /* 0xfffffffc00f09947 */ /* 0x002fea000383ffff */
[----:B------:R-:W-:Y:S05]  /*c830*/  BRA `(.L_x_32) ;  /* 0xffffff5400c47947 */ /* 0x000fea000383ffff */
.L_x_302:
[----:B------:R-:W-:Y:S01]  /*c840*/  BSSY B0, `(.L_x_326) ;  /* 0x0000006000007945 */ /* 0x000fe20003800000 */
[----:B------:R-:W-:-:S07]  /*c850*/  IMAD.MOV.U32 R15, RZ, RZ, -0x1 ;  /* 0xffffffffff0f7424 */ /* 0x000fce00078e00ff */
[----:B------:R-:W-:Y:S05]  /*c860*/  WARPSYNC.COLLECTIVE R15, `(.L_x_327) ;  /* 0x000000000f0c7348 */ /* 0x000fea0003c00000 */
[----:B------:R-:W-:Y:S02]  /*c870*/  ELECT P6, UR62, PT ;  /* 0x00000000003e782f */ /* 0x000fe400038c0000 */
[----:B------:R-:W-:Y:S01]  /*c880*/  MOV R14, UR62 ;  /* 0x0000003e000e7c02 */ /* 0x000fe20008000f00 */
[----:B------:R-:W-:Y:S10]  /*c890*/  ENDCOLLECTIVE ;  /* 0x000000000000791b */ /* 0x000ff40003800000 */
.L_x_327:
[----:B------:R-:W-:Y:S05]  /*c8a0*/  BSYNC B0 ;  /* 0x0000000000007941 */ /* 0x000fea0003800000 */
.L_x_326:
[----:B------:R-:W-:Y:S05]  /*c8b0*/  BRA `(.L_x_328) ;  /* 0xffffffe800447947 */ /* 0x000fea000383ffff */
.L_x_307:
[----:B0-----:R0:W1:Y:S02]  /*c8c0*/  SYNCS.PHASECHK.TRANS64.TRYWAIT P0, [R4+URZ+0x20], R37 ;  /* 0x00002025040075a7 */ /* 0x001064000800017f */
[----:B-1----:R-:W-:Y:S05]  /*c8d0*/  @!P0 NANOSLEEP.SYNCS 0x989680 ;  /* 0x009896800000895d */ /* 0x002fea0003900000 */
[----:B------:R-:W1:Y:S02]  /*c8e0*/  @!P0 SYNCS.PHASECHK.TRANS64 P0, [R4+URZ+0x20], R37 ;  /* 0x00002025040085a7 */ /* 0x000e64000800007f */
[----:B-1----:R-:W-:Y:S05]  /*c8f0*/  @!P0 BRA `(.L_x_307) ;  /* 0xfffffffc00f08947 */ /* 0x002fea000383ffff */
[----:B------:R-:W-:Y:S05]  /*c900*/  BRA `(.L_x_329) ;  /* 0xffffffec004c7947 */ /* 0x000fea000383ffff */
.L_x_316:
[----:B------:R-:W-:Y:S01]  /*c910*/  BSSY B0, `(.L_x_330) ;  /* 0x0000006000007945 */ /* 0x000fe20003800000 */
[----:B------:R-:W-:-:S07]  /*c920*/  IMAD.MOV.U32 R15, RZ, RZ, -0x1 ;  /* 0xffffffffff0f7424 */ /* 0x000fce00078e00ff */
[----:B------:R-:W-:Y:S05]  /*c930*/  WARPSYNC.COLLECTIVE R15, `(.L_x_331) ;  /* 0x000000000f0c7348 */ /* 0x000fea0003c00000 */
[----:B------:R-:W-:Y:S02]  /*c940*/  ELECT P6, UR62, PT ;  /* 0x00000000003e782f */ /* 0x000fe400038c0000 */
[----:B------:R-:W-:Y:S01]  /*c950*/  MOV R14, UR62 ;  /* 0x0000003e000e7c02 */ /* 0x000fe20008000f00 */
[----:B------:R-:W-:Y:S10]  /*c960*/  ENDCOLLECTIVE ;  /* 0x000000000000791b */ /* 0x000ff40003800000 */
.L_x_331:
[----:B------:R-:W-:Y:S05]  /*c970*/  BSYNC B0 ;  /* 0x0000000000007941 */ /* 0x000fea0003800000 */
.L_x_330:
[----:B------:R-:W-:Y:S05]  /*c980*/  BRA `(.L_x_332) ;  /* 0xfffffff800a07947 */ /* 0x000fea000383ffff */
.L_x_320:
[----:B0-----:R0:W1:Y:S02]  /*c990*/  SYNCS.PHASECHK.TRANS64.TRYWAIT P0, [R5+URZ], R2 ;  /* 0x00000002050075a7 */ /* 0x001064000800017f */
[----:B-1----:R-:W-:Y:S05]  /*c9a0*/  @!P0 NANOSLEEP.SYNCS 0x989680 ;  /* 0x009896800000895d */ /* 0x002fea0003900000 */
[----:B------:R-:W1:Y:S02]  /*c9b0*/  @!P0 SYNCS.PHASECHK.TRANS64 P0, [R5+URZ], R2 ;  /* 0x00000002050085a7 */ /* 0x000e64000800007f */
[----:B-1----:R-:W-:Y:S05]  /*c9c0*/  @!P0 BRA `(.L_x_320) ;  /* 0xfffffffc00f08947 */ /* 0x002fea000383ffff */
[----:B------:R-:W-:Y:S05]  /*c9d0*/  BRA `(.L_x_333) ;  /* 0xfffffff800e07947 */ /* 0x000fea000383ffff */
.L_x_321:
[----:B0-----:R0:W1:Y:S02]  /*c9e0*/  SYNCS.PHASECHK.TRANS64.TRYWAIT P0, [R7+URZ], R4 ;  /* 0x00000004070075a7 */ /* 0x001064000800017f */
[----:B-1----:R-:W-:Y:S05]  /*c9f0*/  @!P0 NANOSLEEP.SYNCS 0x989680 ;  /* 0x009896800000895d */ /* 0x002fea0003900000 */
[----:B------:R-:W1:Y:S02]  /*ca00*/  @!P0 SYNCS.PHASECHK.TRANS64 P0, [R7+URZ], R4 ;  /* 0x00000004070085a7 */ /* 0x000e64000800007f */
[----:B-1----:R-:W-:Y:S05]  /*ca10*/  @!P0 BRA `(.L_x_321) ;  /* 0xfffffffc00f08947 */ /* 0x002fea000383ffff */
[----:B------:R-:W-:Y:S05]  /*ca20*/  BRA `(.L_x_334) ;  /* 0xfffffff800f07947 */ /* 0x000fea000383ffff */
.L_x_322:
[----:B-1----:R1:W2:Y:S02]  /*ca30*/  SYNCS.PHASECHK.TRANS64.TRYWAIT P0, [R6+URZ], R5 ;  /* 0x00000005060075a7 */ /* 0x0022a4000800017f */
[----:B--2---:R-:W-:Y:S05]  /*ca40*/  @!P0 NANOSLEEP.SYNCS 0x989680 ;  /* 0x009896800000895d */ /* 0x004fea0003900000 */
[----:B------:R-:W2:Y:S02]  /*ca50*/  @!P0 SYNCS.PHASECHK.TRANS64 P0, [R6+URZ], R5 ;  /* 0x00000005060085a7 */ /* 0x000ea4000800007f */
[----:B--2---:R-:W-:Y:S05]  /*ca60*/  @!P0 BRA `(.L_x_322) ;  /* 0xfffffffc00f08947 */ /* 0x004fea000383ffff */
[----:B------:R-:W-:Y:S05]  /*ca70*/  BRA `(.L_x_335) ;  /* 0xfffffff800f87947 */ /* 0x000fea000383ffff */
.L_x_336:
[----:B------:R-:W-:-:S00]  /*ca80*/  BRA `(.L_x_336) ;  /* 0xfffffffc00fc7947 */ /* 0x000fc0000383ffff */
[----:B------:R-:W-:-:S00]  /*ca90*/  NOP ;  /* 0x0000000000007918 */ /* 0x000fc00000000000 */
        /* <DEDUP_REMOVED lines=14> */
.L_x_337:


//--------------------- .nv.global.init           --------------------------
	.section	.nv.global.init,"aw",@progbits
.nv.global.init:
	.type		$str$24,@object
	.size		$str$24,($str$25 - $str$24)
$str$24:
        /*0000*/ 	.byte	0x28, 0x61, 0x64, 0x64, 0x72, 0x65, 0x73, 0x73, 0x20, 0x26, 0x20, 0x6d, 0x61, 0x73, 0x6b, 0x29
        /*0010*/ 	.byte	0x20, 0x3d, 0x3d, 0x20, 0x30, 0x00
	.type		$str$25,@object
	.size		$str$25,(__unnamed_1 - $str$25)
$str$25:
        /*0016*/ 	.byte	0x2f, 0x74, 0x6d, 0x70, 0x2f, 0x63, 0x75, 0x74, 0x6c, 0x61, 0x73, 0x73, 0x5f, 0x73, 0x77, 0x65
        /*0026*/ 	.byte	0x65, 0x70, 0x5f, 0x73, 0x72, 0x63, 0x2f, 0x69, 0x6e, 0x63, 0x6c, 0x75, 0x64, 0x65, 0x2f, 0x63
        /*0036*/ 	.byte	0x75, 0x74, 0x65, 0x2f, 0x70, 0x6f, 0x69, 0x6e, 0x74, 0x65, 0x72, 0x5f, 0x66, 0x6c, 0x61, 0x67
        /*0046*/ 	.byte	0x67, 0x65, 0x64, 0x2e, 0x68, 0x70, 0x70, 0x00
	.type		__unnamed_1,@object
	.size		__unnamed_1,(__unnamed_2 - __unnamed_1)
__unnamed_1:
        /*004e*/ 	.byte	0x61, 0x75, 0x74, 0x6f, 0x20, 0x63, 0x75, 0x74, 0x65, 0x3a, 0x3a, 0x61, 0x73, 0x5f, 0x70, 0x6f
        /* <DEDUP_REMOVED lines=27> */
        /*020e*/ 	.byte	0x34, 0x30, 0x39, 0x36, 0x3e, 0x3e, 0x3e, 0x3e, 0x3e, 0x20, 0x26, 0x5d, 0x00
	.type		__unnamed_2,@object
	.size		__unnamed_2,(.L_1 - __unnamed_2)
__unnamed_2:
        /* <DEDUP_REMOVED lines=28> */
        /*03db*/ 	.byte	0x3c, 0x38, 0x31, 0x39, 0x32, 0x3e, 0x3e, 0x3e, 0x3e, 0x3e, 0x20, 0x26, 0x5d, 0x00
.L_1:


//--------------------- .nv.shared._ZN7cutlass13device_kernelINS_4gemm6kernel13GemmUniversalIN4cute5tupleIJiiiiEEENS1_10collective13CollectiveMmaINS1_39MainloopSm90TmaGmmaRmemAWarpSpecializedILi4ENS5_IJNS4_1CILi1EEESB_SB_EEENS1_35KernelTmaWarpSpecializedCooperativeEEENS5_IJNSA_ILi128EEENSA_ILi256EEENSA_ILi32EEEEEENS_10tfloat32_tENS5_IJSB_llEEESJ_NS5_IJlSB_lEEENS4_8TiledMMAINS4_8MMA_AtomIJNS4_4SM904GMMA30MMA_64x256x8_F32TF32TF32_RS_TNILNSP_7ScaleInE1ELSR_1EEEEEENS4_6LayoutINS5_IJNSA_ILi2EEESB_SB_EEENS5_IJSB_NSA_ILi0EEESX_EEEEENS5_IJNS4_10UnderscoreES10_S10_EEEEENS4_13SM90_TMA_LOADENS4_14ComposedLayoutINS4_7SwizzleILi1ELi4ELi3EEENS4_18smem_ptr_flag_bitsILi32EEENSU_INS5_IJNSA_ILi8EEES19_EEENS5_IJSB_S19_EEEEEEENS4_9Copy_AtomIJNS4_39AutoVectorizingCopyWithAssumedAlignmentILi128EEESJ_EEENS4_8identityES13_NS14_INS15_ILi3ELi4ELi3EEES18_NSU_INS5_IJS19_SH_EEENS5_IJSH_SB_EEEEEEEvS1I_EENS_8epilogue10collective6detail29Sm90TmaWarpSpecializedAdapterINS1Q_15DefaultEpilogueISJ_SL_SL_NS1P_6thread17LinearCombinationISJ_Li1EffLNS1U_9ScaleType4KindE0ELNS_15FloatRoundStyleE2ESJ_EENS1_15EpilogueDefaultEEEEEvvEEEEvNT_6ParamsE --------------------------
	.section	.nv.shared._ZN7cutlass13device_kernelINS_4gemm6kernel13GemmUniversalIN4cute5tupleIJiiiiEEENS1_10collective13CollectiveMmaINS1_39MainloopSm90TmaGmmaRmemAWarpSpecializedILi4ENS5_IJNS4_1CILi1EEESB_SB_EEENS1_35KernelTmaWarpSpecializedCooperativeEEENS5_IJNSA_ILi128EEENSA_ILi256EEENSA_ILi32EEEEEENS_10tfloat32_tENS5_IJSB_llEEESJ_NS5_IJlSB_lEEENS4_8TiledMMAINS4_8MMA_AtomIJNS4_4SM904GMMA30MMA_64x256x8_F32TF32TF32_RS_TNILNSP_7ScaleInE1ELSR_1EEEEEENS4_6LayoutINS5_IJNSA_ILi2EEESB_SB_EEENS5_IJSB_NSA_ILi0EEESX_EEEEENS5_IJNS4_10UnderscoreES10_S10_EEEEENS4_13SM90_TMA_LOADENS4_14ComposedLayoutINS4_7SwizzleILi1ELi4ELi3EEENS4_18smem_ptr_flag_bitsILi32EEENSU_INS5_IJNSA_ILi8EEES19_EEENS5_IJSB_S19_EEEEEEENS4_9Copy_AtomIJNS4_39AutoVectorizingCopyWithAssumedAlignmentILi128EEESJ_EEENS4_8identityES13_NS14_INS15_ILi3ELi4ELi3EEES18_NSU_INS5_IJS19_SH_EEENS5_IJSH_SB_EEEEEEEvS1I_EENS_8epilogue10collective6detail29Sm90TmaWarpSpecializedAdapterINS1Q_15DefaultEpilogueISJ_SL_SL_NS1P_6thread17LinearCombinationISJ_Li1EffLNS1U_9ScaleType4KindE0ELNS_15FloatRoundStyleE2ESJ_EENS1_15EpilogueDefaultEEEEEvvEEEEvNT_6ParamsE,"aw",@nobits
	.sectionflags	@""
	.align	16
	.zero		1024


//--------------------- .nv.shared.reserved.0     --------------------------
	.section	.nv.shared.reserved.0,"aw",@nobits
	.weak		__nv_reservedSMEM_offset_0_alias
	.size		__nv_reservedSMEM_offset_0_alias, 0, 0
	.other		__nv_reservedSMEM_offset_0_alias,@"STO_CUDA_RESERVED_SHARED STV_DEFAULT"
__nv_reservedSMEM_offset_0_alias:
	.zero		0


//--------------------- .nv.global                --------------------------
	.section	.nv.global,"aw",@nobits
.nv.global:
	.type		_ZN40_INTERNAL_d673ee19_4_k_cu_d9bfabff_330204cute1_E,@object
	.size		_ZN40_INTERNAL_d673ee19_4_k_cu_d9bfabff_330204cute1_E,(_ZN40_INTERNAL_d673ee19_4_k_cu_d9bfabff_330204cuda3std3__45__cpo6cbeginE - _ZN40_INTERNAL_d673ee19_4_k_cu_d9bfabff_330204cute1_E)
_ZN40_INTERNAL_d673ee19_4_k_cu_d9bfabff_330204cute1_E:
	.zero		1
	.type		_ZN40_INTERNAL_d673ee19_4_k_cu_d9bfabff_330204cuda3std3__45__cpo6cbeginE,@object
	.size		_ZN40_INTERNAL_d673ee19_4_k_cu_d9bfabff_330204cuda3std3__45__cpo6cbeginE,(_ZN40_INTERNAL_d673ee19_4_k_cu_d9bfabff_330204cuda3std3__48in_placeE - _ZN40_INTERNAL_d673ee19_4_k_cu_d9bfabff_330204cuda3std3__45__cpo6cbeginE)
_ZN40_INTERNAL_d673ee19_4_k_cu_d9bfabff_330204cuda3std3__45__cpo6cbeginE:
	.zero		1
	.type		_ZN40_INTERNAL_d673ee19_4_k_cu_d9bfabff_330204cuda3std3__48in_placeE,@object
	.size		_ZN40_INTERNAL_d673ee19_4_k_cu_d9bfabff_330204cuda3std3__48in_placeE,(_ZN40_INTERNAL_d673ee19_4_k_cu_d9bfabff_330204cuda3std6ranges3__45__cpo9iter_moveE - _ZN40_INTERNAL_d673ee19_4_k_cu_d9bfabff_330204cuda3std3__48in_placeE)
_ZN40_INTERNAL_d673ee19_4_k_cu_d9bfabff_330204cuda3std3__48in_placeE:
	.zero		1
	.type		_ZN40_INTERNAL_d673ee19_4_k_cu_d9bfabff_330204cuda3std6ranges3__45__cpo9iter_moveE,@object
	.size		_ZN40_INTERNAL_d673ee19_4_k_cu_d9bfabff_330204cuda3std6ranges3__45__cpo9iter_moveE,(_ZN40_INTERNAL_d673ee19_4_k_cu_d9bfabff_330204cuda3std3__45__cpo5beginE - _ZN40_INTERNAL_d673ee19_4_k_cu_d9bfabff_330204cuda3std6ranges3__45__cpo9iter_moveE)
_ZN40_INTERNAL_d673ee19_4_k_cu_d9bfabff_330204cuda3std6ranges3__45__cpo9iter_moveE:
	.zero		1
	.type		_ZN40_INTERNAL_d673ee19_4_k_cu_d9bfabff_330204cuda3std3__45__cpo5beginE,@object
	.size		_ZN40_INTERNAL_d673ee19_4_k_cu_d9bfabff_330204cuda3std3__45__cpo5beginE,(_ZN40_INTERNAL_d673ee19_4_k_cu_d9bfabff_330204cuda3std3__442_GLOBAL__N__d673ee19_4_k_cu_d9bfabff_330206ignoreE - _ZN40_INTERNAL_d673ee19_4_k_cu_d9bfabff_330204cuda3std3__45__cpo5beginE)
_ZN40_INTERNAL_d673ee19_4_k_cu_d9bfabff_330204cuda3std3__45__cpo5beginE:
	.zero		1
	.type		_ZN40_INTERNAL_d673ee19_4_k_cu_d9bfabff_330204cuda3std3__442_GLOBAL__N__d673ee19_4_k_cu_d9bfabff_330206ignoreE,@object
	.size		_ZN40_INTERNAL_d673ee19_4_k_cu_d9bfabff_330204cuda3std3__442_GLOBAL__N__d673ee19_4_k_cu_d9bfabff_330206ignoreE,(_ZN40_INTERNAL_d673ee19_4_k_cu_d9bfabff_330204cute7productE - _ZN40_INTERNAL_d673ee19_4_k_cu_d9bfabff_330204cuda3std3__442_GLOBAL__N__d673ee19_4_k_cu_d9bfabff_330206ignoreE)
_ZN40_INTERNAL_d673ee19_4_k_cu_d9bfabff_330204cuda3std3__442_GLOBAL__N__d673ee19_4_k_cu_d9bfabff_330206ignoreE:
	.zero		1
	.type		_ZN40_INTERNAL_d673ee19_4_k_cu_d9bfabff_330204cute7productE,@object
	.size		_ZN40_INTERNAL_d673ee19_4_k_cu_d9bfabff_330204cute7productE,(_ZN40_INTERNAL_d673ee19_4_k_cu_d9bfabff_330204cuda3std3__45__cpo3endE - _ZN40_INTERNAL_d673ee19_4_k_cu_d9bfabff_330204cute7productE)
_ZN40_INTERNAL_d673ee19_4_k_cu_d9bfabff_330204cute7productE:
	.zero		1
	.type		_ZN40_INTERNAL_d673ee19_4_k_cu_d9bfabff_330204cuda3std3__45__cpo3endE,@object
	.size		_ZN40_INTERNAL_d673ee19_4_k_cu_d9bfabff_330204cuda3std3__45__cpo3endE,(_ZN40_INTERNAL_d673ee19_4_k_cu_d9bfabff_330204cuda3std3__419piecewise_constructE - _ZN40_INTERNAL_d673ee19_4_k_cu_d9bfabff_330204cuda3std3__45__cpo3endE)
_ZN40_INTERNAL_d673ee19_4_k_cu_d9bfabff_330204cuda3std3__45__cpo3endE:
	.zero		1
	.type		_ZN40_INTERNAL_d673ee19_4_k_cu_d9bfabff_330204cuda3std3__419piecewise_constructE,@object
	.size		_ZN40_INTERNAL_d673ee19_4_k_cu_d9bfabff_330204cuda3std3__419piecewise_constructE,(_ZN40_INTERNAL_d673ee19_4_k_cu_d9bfabff_330204cuda3std3__45__cpo4cendE - _ZN40_INTERNAL_d673ee19_4_k_cu_d9bfabff_330204cuda3std3__419piecewise_constructE)
_ZN40_INTERNAL_d673ee19_4_k_cu_d9bfabff_330204cuda3std3__419piecewise_constructE:
	.zero		1
	.type		_ZN40_INTERNAL_d673ee19_4_k_cu_d9bfabff_330204cuda3std3__45__cpo4cendE,@object
	.size		_ZN40_INTERNAL_d673ee19_4_k_cu_d9bfabff_330204cuda3std3__45__cpo4cendE,(_ZN40_INTERNAL_d673ee19_4_k_cu_d9bfabff_330204cuda3std6ranges3__45__cpo4swapE - _ZN40_INTERNAL_d673ee19_4_k_cu_d9bfabff_330204cuda3std3__45__cpo4cendE)
_ZN40_INTERNAL_d673ee19_4_k_cu_d9bfabff_330204cuda3std3__45__cpo4cendE:
	.zero		1
	.type		_ZN40_INTERNAL_d673ee19_4_k_cu_d9bfabff_330204cuda3std6ranges3__45__cpo4swapE,@object
	.size		_ZN40_INTERNAL_d673ee19_4_k_cu_d9bfabff_330204cuda3std6ranges3__45__cpo4swapE,(.L_9 - _ZN40_INTERNAL_d673ee19_4_k_cu_d9bfabff_330204cuda3std6ranges3__45__cpo4swapE)
_ZN40_INTERNAL_d673ee19_4_k_cu_d9bfabff_330204cuda3std6ranges3__45__cpo4swapE:
	.zero		1
.L_9:


//--------------------- .nv.constant0._ZN7cutlass13device_kernelINS_4gemm6kernel13GemmUniversalIN4cute5tupleIJiiiiEEENS1_10collective13CollectiveMmaINS1_39MainloopSm90TmaGmmaRmemAWarpSpecializedILi4ENS5_IJNS4_1CILi1EEESB_SB_EEENS1_35KernelTmaWarpSpecializedCooperativeEEENS5_IJNSA_ILi128EEENSA_ILi256EEENSA_ILi32EEEEEENS_10tfloat32_tENS5_IJSB_llEEESJ_NS5_IJlSB_lEEENS4_8TiledMMAINS4_8MMA_AtomIJNS4_4SM904GMMA30MMA_64x256x8_F32TF32TF32_RS_TNILNSP_7ScaleInE1ELSR_1EEEEEENS4_6LayoutINS5_IJNSA_ILi2EEESB_SB_EEENS5_IJSB_NSA_ILi0EEESX_EEEEENS5_IJNS4_10UnderscoreES10_S10_EEEEENS4_13SM90_TMA_LOADENS4_14ComposedLayoutINS4_7SwizzleILi1ELi4ELi3EEENS4_18smem_ptr_flag_bitsILi32EEENSU_INS5_IJNSA_ILi8EEES19_EEENS5_IJSB_S19_EEEEEEENS4_9Copy_AtomIJNS4_39AutoVectorizingCopyWithAssumedAlignmentILi128EEESJ_EEENS4_8identityES13_NS14_INS15_ILi3ELi4ELi3EEES18_NSU_INS5_IJS19_SH_EEENS5_IJSH_SB_EEEEEEEvS1I_EENS_8epilogue10collective6detail29Sm90TmaWarpSpecializedAdapterINS1Q_15DefaultEpilogueISJ_SL_SL_NS1P_6thread17LinearCombinationISJ_Li1EffLNS1U_9ScaleType4KindE0ELNS_15FloatRoundStyleE2ESJ_EENS1_15EpilogueDefaultEEEEEvvEEEEvNT_6ParamsE --------------------------
	.section	.nv.constant0._ZN7cutlass13device_kernelINS_4gemm6kernel13GemmUniversalIN4cute5tupleIJiiiiEEENS1_10collective13CollectiveMmaINS1_39MainloopSm90TmaGmmaRmemAWarpSpecializedILi4ENS5_IJNS4_1CILi1EEESB_SB_EEENS1_35KernelTmaWarpSpecializedCooperativeEEENS5_IJNSA_ILi128EEENSA_ILi256EEENSA_ILi32EEEEEENS_10tfloat32_tENS5_IJSB_llEEESJ_NS5_IJlSB_lEEENS4_8TiledMMAINS4_8MMA_AtomIJNS4_4SM904GMMA30MMA_64x256x8_F32TF32TF32_RS_TNILNSP_7ScaleInE1ELSR_1EEEEEENS4_6LayoutINS5_IJNSA_ILi2EEESB_SB_EEENS5_IJSB_NSA_ILi0EEESX_EEEEENS5_IJNS4_10UnderscoreES10_S10_EEEEENS4_13SM90_TMA_LOADENS4_14ComposedLayoutINS4_7SwizzleILi1ELi4ELi3EEENS4_18smem_ptr_flag_bitsILi32EEENSU_INS5_IJNSA_ILi8EEES19_EEENS5_IJSB_S19_EEEEEEENS4_9Copy_AtomIJNS4_39AutoVectorizingCopyWithAssumedAlignmentILi128EEESJ_EEENS4_8identityES13_NS14_INS15_ILi3ELi4ELi3EEES18_NSU_INS5_IJS19_SH_EEENS5_IJSH_SB_EEEEEEEvS1I_EENS_8epilogue10collective6detail29Sm90TmaWarpSpecializedAdapterINS1Q_15DefaultEpilogueISJ_SL_SL_NS1P_6thread17LinearCombinationISJ_Li1EffLNS1U_9ScaleType4KindE0ELNS_15FloatRoundStyleE2ESJ_EENS1_15EpilogueDefaultEEEEEvvEEEEvNT_6ParamsE,"a",@progbits
	.sectionflags	@""
	.align	4
.nv.constant0._ZN7cutlass13device_kernelINS_4gemm6kernel13GemmUniversalIN4cute5tupleIJiiiiEEENS1_10collective13CollectiveMmaINS1_39MainloopSm90TmaGmmaRmemAWarpSpecializedILi4ENS5_IJNS4_1CILi1EEESB_SB_EEENS1_35KernelTmaWarpSpecializedCooperativeEEENS5_IJNSA_ILi128EEENSA_ILi256EEENSA_ILi32EEEEEENS_10tfloat32_tENS5_IJSB_llEEESJ_NS5_IJlSB_lEEENS4_8TiledMMAINS4_8MMA_AtomIJNS4_4SM904GMMA30MMA_64x256x8_F32TF32TF32_RS_TNILNSP_7ScaleInE1ELSR_1EEEEEENS4_6LayoutINS5_IJNSA_ILi2EEESB_SB_EEENS5_IJSB_NSA_ILi0EEESX_EEEEENS5_IJNS4_10UnderscoreES10_S10_EEEEENS4_13SM90_TMA_LOADENS4_14ComposedLayoutINS4_7SwizzleILi1ELi4ELi3EEENS4_18smem_ptr_flag_bitsILi32EEENSU_INS5_IJNSA_ILi8EEES19_EEENS5_IJSB_S19_EEEEEEENS4_9Copy_AtomIJNS4_39AutoVectorizingCopyWithAssumedAlignmentILi128EEESJ_EEENS4_8identityES13_NS14_INS15_ILi3ELi4ELi3EEES18_NSU_INS5_IJS19_SH_EEENS5_IJSH_SB_EEEEEEEvS1I_EENS_8epilogue10collective6detail29Sm90TmaWarpSpecializedAdapterINS1Q_15DefaultEpilogueISJ_SL_SL_NS1P_6thread17LinearCombinationISJ_Li1EffLNS1U_9ScaleType4KindE0ELNS_15FloatRoundStyleE2ESJ_EENS1_15EpilogueDefaultEEEEEvvEEEEvNT_6ParamsE:
	.zero		1664


//--------------------- SYMBOLS --------------------------

	.type		.nv.reservedSmem.offset0,@object
	.size		.nv.reservedSmem.offset0,0x4
	.type		__assertfail,@function
